// auto-generated by cutlass_sweep.gemm — config: {"arch": "sm_100", "cluster_m": 2, "cluster_n": 1, "dtype": "bf16", "dtype_b": "bf16", "layout": "nt", "stages": 0, "tile_k": 64, "tile_m": 256, "tile_n": 128}
#include "cutlass/cutlass.h"
#include "cutlass/gemm/collective/collective_builder.hpp"
#include "cutlass/gemm/device/gemm_universal_adapter.h"
#include "cutlass/gemm/kernel/gemm_universal.hpp"
#include "cutlass/epilogue/collective/collective_builder.hpp"

using ElemA = cutlass::bfloat16_t;
using ElemB = cutlass::bfloat16_t;
using ElemCD = cutlass::bfloat16_t;
using Acc  = float;
using TileShape    = cute::Shape<cute::_256, cute::_128, cute::_64>;
using ClusterShape = cute::Shape<cute::_2, cute::_1, cute::_1>;

using CollectiveEpilogue = typename cutlass::epilogue::collective::CollectiveBuilder<
    cutlass::arch::Sm100, cutlass::arch::OpClassTensorOp,
    TileShape, ClusterShape,
    cutlass::epilogue::collective::EpilogueTileAuto,
    Acc, Acc,
    ElemCD, cutlass::layout::RowMajor, 128 / cutlass::sizeof_bits<ElemCD>::value,
    ElemCD, cutlass::layout::RowMajor, 128 / cutlass::sizeof_bits<ElemCD>::value,
    cutlass::epilogue::collective::EpilogueScheduleAuto
  >::CollectiveOp;

using CollectiveMainloop = typename cutlass::gemm::collective::CollectiveBuilder<
    cutlass::arch::Sm100, cutlass::arch::OpClassTensorOp,
    ElemA, cutlass::layout::RowMajor, 128 / cutlass::sizeof_bits<ElemA>::value,
    ElemB, cutlass::layout::ColumnMajor, 128 / cutlass::sizeof_bits<ElemB>::value,
    Acc,
    TileShape, ClusterShape,
    cutlass::gemm::collective::StageCountAutoCarveout<static_cast<int>(sizeof(typename CollectiveEpilogue::SharedStorage))>,
    cutlass::gemm::collective::KernelScheduleAuto
  >::CollectiveOp;

using GemmKernel = cutlass::gemm::kernel::GemmUniversal<
    cute::Shape<int,int,int,int>,
    CollectiveMainloop,
    CollectiveEpilogue
>;
using Gemm = cutlass::gemm::device::GemmUniversalAdapter<GemmKernel>;

// Force the device kernel symbol into the cubin without needing a host main.
auto* _anchor = &cutlass::device_kernel<GemmKernel>;


// ===== COMPILED SASS (sm_100a) =====

	.target	sm_100a

	.elftype	@"ET_EXEC"


//--------------------- .note.nv.tkinfo           --------------------------
	.section	.note.nv.tkinfo,"",@"SHT_NOTE"
	.sectionflags	@"SHF_NOTE_NV_TKINFO"
	.tkinfo
        /*0018*/ 	.word	0x00000002
        /*0030*/ 	.string	""
        /*0030*/ 	.string	"ptxas"
        /*0030*/ 	.string	"Cuda compilation tools, release 13.0, V13.0.88"
        /*0030*/ 	.string	"Build cuda_13.0.r13.0/compiler.36424714_0"
        /*0030*/ 	.string	"-arch sm_100a -m 64 "



//--------------------- .note.nv.cuinfo           --------------------------
	.section	.note.nv.cuinfo,"",@"SHT_NOTE"
	.sectionflags	@"SHF_NOTE_NV_CUINFO"
        /*0018*/ 	.short	0x0002
        /*001a*/ 	.short	0x0064
        /*001c*/ 	.short	0x0082
	.zero		2


//--------------------- .nv.info                  --------------------------
	.section	.nv.info,"",@"SHT_CUDA_INFO"
	.align	4


	//----- nvinfo : EIATTR_REGCOUNT
	.align		4
        /*0000*/ 	.byte	0x04, 0x2f
        /*0002*/ 	.short	(.L_19 - .L_18)
	.align		4
.L_18:
        /*0004*/ 	.word	index@(_ZN7cutlass13device_kernelINS_4gemm6kernel13GemmUniversalIN4cute5tupleIJiiiiEEENS1_10collective13CollectiveMmaINS1_35MainloopSm100TmaUmmaWarpSpecializedILi8ELi2ELi4ENS5_IJNS4_1CILi2EEENSA_ILi1EEESC_EEEEENS5_IJNSA_ILi256EEENSA_ILi128EEENSA_ILi64EEEEEENS_10bfloat16_tENS5_IJlSC_lEEESJ_SK_NS4_8TiledMMAINS4_8MMA_AtomIJNS4_26SM100_MMA_F16BF16_2x1SM_SSISJ_SJ_fLi256ELi128ELNS4_4UMMA5MajorE0ELSP_0ELNSO_7ScaleInE0ELSQ_0EEEEEENS4_6LayoutINS5_IJSC_SC_SC_EEENS5_IJNSA_ILi0EEESV_SV_EEEEENS5_IJNS4_10UnderscoreESY_SY_EEEEENS4_18SM100_TMA_2SM_LOADENS4_14ComposedLayoutINS4_7SwizzleILi3ELi4ELi3EEENS4_18smem_ptr_flag_bitsILi16EEENST_INS5_IJNSA_ILi8EEESH_EEENS5_IJSH_SC_EEEEEEEvNS4_8identityES11_S1B_vS1C_EENS_8epilogue10collective18CollectiveEpilogueINS1E_23Sm100TmaWarpSpecializedILi4ELi2ELi32ELb1ELb0EEEJNS5_IJSG_SG_SH_EEENS5_IJNST_ISG_SC_EENST_INSA_ILi32EEESC_EEEEESJ_SK_SJ_SK_NS1E_6fusion15FusionCallbacksIS1I_NS1O_17LinearCombinationISJ_fSJ_fLNS_15FloatRoundStyleE2EEES1J_S1N_JEEENS4_5SM1004TMEM4LOAD26SM100_TMEM_LOAD_32dp32b32xENS4_13SM90_TMA_LOADENS12_INS13_ILi2ELi4ELi3EEES16_NST_INS5_IJS17_S1L_EEENS5_IJS1L_SC_EEEEEEENS4_39AutoVectorizingCopyWithAssumedAlignmentILi128EEENS4_14SM90_TMA_STOREES23_S25_S25_EEEvvEEEEvNT_6ParamsE)
        /*0008*/ 	.word	0x00000073


	//----- nvinfo : EIATTR_FRAME_SIZE
	.align		4
.L_19:
        /*000c*/ 	.byte	0x04, 0x11
        /*000e*/ 	.short	(.L_21 - .L_20)
	.align		4
.L_20:
        /*0010*/ 	.word	index@($__internal_2_$__cuda_sm10x_tcgen05_guardrail_trap_unallocated_columns_being_dealloced)
        /*0014*/ 	.word	0x00000000


	//----- nvinfo : EIATTR_FRAME_SIZE
	.align		4
.L_21:
        /*0018*/ 	.byte	0x04, 0x11
        /*001a*/ 	.short	(.L_23 - .L_22)
	.align		4
.L_22:
        /*001c*/ 	.word	index@($__internal_1_$__cuda_sm10x_tcgen05_guardrail_trap_phase_invalid_during_alloc)
        /*0020*/ 	.word	0x00000000


	//----- nvinfo : EIATTR_FRAME_SIZE
	.align		4
.L_23:
        /*0024*/ 	.byte	0x04, 0x11
        /*0026*/ 	.short	(.L_25 - .L_24)
	.align		4
.L_24:
        /*0028*/ 	.word	index@($__internal_0_$__cuda_sm10x_tcgen05_guardrail_trap_col_being_dealloced_not_returned_by_alloc)
        /*002c*/ 	.word	0x00000000


	//----- nvinfo : EIATTR_FRAME_SIZE
	.align		4
.L_25:
        /*0030*/ 	.byte	0x04, 0x11
        /*0032*/ 	.short	(.L_27 - .L_26)
	.align		4
.L_26:
        /*0034*/ 	.word	index@(_ZN7cutlass13device_kernelINS_4gemm6kernel13GemmUniversalIN4cute5tupleIJiiiiEEENS1_10collective13CollectiveMmaINS1_35MainloopSm100TmaUmmaWarpSpecializedILi8ELi2ELi4ENS5_IJNS4_1CILi2EEENSA_ILi1EEESC_EEEEENS5_IJNSA_ILi256EEENSA_ILi128EEENSA_ILi64EEEEEENS_10bfloat16_tENS5_IJlSC_lEEESJ_SK_NS4_8TiledMMAINS4_8MMA_AtomIJNS4_26SM100_MMA_F16BF16_2x1SM_SSISJ_SJ_fLi256ELi128ELNS4_4UMMA5MajorE0ELSP_0ELNSO_7ScaleInE0ELSQ_0EEEEEENS4_6LayoutINS5_IJSC_SC_SC_EEENS5_IJNSA_ILi0EEESV_SV_EEEEENS5_IJNS4_10UnderscoreESY_SY_EEEEENS4_18SM100_TMA_2SM_LOADENS4_14ComposedLayoutINS4_7SwizzleILi3ELi4ELi3EEENS4_18smem_ptr_flag_bitsILi16EEENST_INS5_IJNSA_ILi8EEESH_EEENS5_IJSH_SC_EEEEEEEvNS4_8identityES11_S1B_vS1C_EENS_8epilogue10collective18CollectiveEpilogueINS1E_23Sm100TmaWarpSpecializedILi4ELi2ELi32ELb1ELb0EEEJNS5_IJSG_SG_SH_EEENS5_IJNST_ISG_SC_EENST_INSA_ILi32EEESC_EEEEESJ_SK_SJ_SK_NS1E_6fusion15FusionCallbacksIS1I_NS1O_17LinearCombinationISJ_fSJ_fLNS_15FloatRoundStyleE2EEES1J_S1N_JEEENS4_5SM1004TMEM4LOAD26SM100_TMEM_LOAD_32dp32b32xENS4_13SM90_TMA_LOADENS12_INS13_ILi2ELi4ELi3EEES16_NST_INS5_IJS17_S1L_EEENS5_IJS1L_SC_EEEEEEENS4_39AutoVectorizingCopyWithAssumedAlignmentILi128EEENS4_14SM90_TMA_STOREES23_S25_S25_EEEvvEEEEvNT_6ParamsE)
        /*0038*/ 	.word	0x00000000


	//----- nvinfo : EIATTR_MIN_STACK_SIZE
	.align		4
.L_27:
        /*003c*/ 	.byte	0x04, 0x12
        /*003e*/ 	.short	(.L_29 - .L_28)
	.align		4
.L_28:
        /*0040*/ 	.word	index@(_ZN7cutlass13device_kernelINS_4gemm6kernel13GemmUniversalIN4cute5tupleIJiiiiEEENS1_10collective13CollectiveMmaINS1_35MainloopSm100TmaUmmaWarpSpecializedILi8ELi2ELi4ENS5_IJNS4_1CILi2EEENSA_ILi1EEESC_EEEEENS5_IJNSA_ILi256EEENSA_ILi128EEENSA_ILi64EEEEEENS_10bfloat16_tENS5_IJlSC_lEEESJ_SK_NS4_8TiledMMAINS4_8MMA_AtomIJNS4_26SM100_MMA_F16BF16_2x1SM_SSISJ_SJ_fLi256ELi128ELNS4_4UMMA5MajorE0ELSP_0ELNSO_7ScaleInE0ELSQ_0EEEEEENS4_6LayoutINS5_IJSC_SC_SC_EEENS5_IJNSA_ILi0EEESV_SV_EEEEENS5_IJNS4_10UnderscoreESY_SY_EEEEENS4_18SM100_TMA_2SM_LOADENS4_14ComposedLayoutINS4_7SwizzleILi3ELi4ELi3EEENS4_18smem_ptr_flag_bitsILi16EEENST_INS5_IJNSA_ILi8EEESH_EEENS5_IJSH_SC_EEEEEEEvNS4_8identityES11_S1B_vS1C_EENS_8epilogue10collective18CollectiveEpilogueINS1E_23Sm100TmaWarpSpecializedILi4ELi2ELi32ELb1ELb0EEEJNS5_IJSG_SG_SH_EEENS5_IJNST_ISG_SC_EENST_INSA_ILi32EEESC_EEEEESJ_SK_SJ_SK_NS1E_6fusion15FusionCallbacksIS1I_NS1O_17LinearCombinationISJ_fSJ_fLNS_15FloatRoundStyleE2EEES1J_S1N_JEEENS4_5SM1004TMEM4LOAD26SM100_TMEM_LOAD_32dp32b32xENS4_13SM90_TMA_LOADENS12_INS13_ILi2ELi4ELi3EEES16_NST_INS5_IJS17_S1L_EEENS5_IJS1L_SC_EEEEEEENS4_39AutoVectorizingCopyWithAssumedAlignmentILi128EEENS4_14SM90_TMA_STOREES23_S25_S25_EEEvvEEEEvNT_6ParamsE)
        /*0044*/ 	.word	0x00000000
.L_29:


//--------------------- .nv.compat                --------------------------
	.section	.nv.compat,"",@"SHT_CUDA_COMPAT_INFO"
	.align	4
        /*0000*/ 	.byte	0x02, 0x09, 0x01, 0x00, 0x02, 0x02, 0x02, 0x00, 0x02, 0x05, 0x05, 0x00, 0x03, 0x07, 0x01, 0x01
        /*0010*/ 	.byte	0x02, 0x03, 0x01, 0x00, 0x02, 0x06, 0x01, 0x00, 0x04, 0x0b, 0x08, 0x00, 0x09, 0x00, 0x00, 0x00
        /*0020*/ 	.byte	0x00, 0x00, 0x00, 0x00


//--------------------- .nv.info._ZN7cutlass13device_kernelINS_4gemm6kernel13GemmUniversalIN4cute5tupleIJiiiiEEENS1_10collective13CollectiveMmaINS1_35MainloopSm100TmaUmmaWarpSpecializedILi8ELi2ELi4ENS5_IJNS4_1CILi2EEENSA_ILi1EEESC_EEEEENS5_IJNSA_ILi256EEENSA_ILi128EEENSA_ILi64EEEEEENS_10bfloat16_tENS5_IJlSC_lEEESJ_SK_NS4_8TiledMMAINS4_8MMA_AtomIJNS4_26SM100_MMA_F16BF16_2x1SM_SSISJ_SJ_fLi256ELi128ELNS4_4UMMA5MajorE0ELSP_0ELNSO_7ScaleInE0ELSQ_0EEEEEENS4_6LayoutINS5_IJSC_SC_SC_EEENS5_IJNSA_ILi0EEESV_SV_EEEEENS5_IJNS4_10UnderscoreESY_SY_EEEEENS4_18SM100_TMA_2SM_LOADENS4_14ComposedLayoutINS4_7SwizzleILi3ELi4ELi3EEENS4_18smem_ptr_flag_bitsILi16EEENST_INS5_IJNSA_ILi8EEESH_EEENS5_IJSH_SC_EEEEEEEvNS4_8identityES11_S1B_vS1C_EENS_8epilogue10collective18CollectiveEpilogueINS1E_23Sm100TmaWarpSpecializedILi4ELi2ELi32ELb1ELb0EEEJNS5_IJSG_SG_SH_EEENS5_IJNST_ISG_SC_EENST_INSA_ILi32EEESC_EEEEESJ_SK_SJ_SK_NS1E_6fusion15FusionCallbacksIS1I_NS1O_17LinearCombinationISJ_fSJ_fLNS_15FloatRoundStyleE2EEES1J_S1N_JEEENS4_5SM1004TMEM4LOAD26SM100_TMEM_LOAD_32dp32b32xENS4_13SM90_TMA_LOADENS12_INS13_ILi2ELi4ELi3EEES16_NST_INS5_IJS17_S1L_EEENS5_IJS1L_SC_EEEEEEENS4_39AutoVectorizingCopyWithAssumedAlignmentILi128EEENS4_14SM90_TMA_STOREES23_S25_S25_EEEvvEEEEvNT_6ParamsE --------------------------
	.section	.nv.info._ZN7cutlass13device_kernelINS_4gemm6kernel13GemmUniversalIN4cute5tupleIJiiiiEEENS1_10collective13CollectiveMmaINS1_35MainloopSm100TmaUmmaWarpSpecializedILi8ELi2ELi4ENS5_IJNS4_1CILi2EEENSA_ILi1EEESC_EEEEENS5_IJNSA_ILi256EEENSA_ILi128EEENSA_ILi64EEEEEENS_10bfloat16_tENS5_IJlSC_lEEESJ_SK_NS4_8TiledMMAINS4_8MMA_AtomIJNS4_26SM100_MMA_F16BF16_2x1SM_SSISJ_SJ_fLi256ELi128ELNS4_4UMMA5MajorE0ELSP_0ELNSO_7ScaleInE0ELSQ_0EEEEEENS4_6LayoutINS5_IJSC_SC_SC_EEENS5_IJNSA_ILi0EEESV_SV_EEEEENS5_IJNS4_10UnderscoreESY_SY_EEEEENS4_18SM100_TMA_2SM_LOADENS4_14ComposedLayoutINS4_7SwizzleILi3ELi4ELi3EEENS4_18smem_ptr_flag_bitsILi16EEENST_INS5_IJNSA_ILi8EEESH_EEENS5_IJSH_SC_EEEEEEEvNS4_8identityES11_S1B_vS1C_EENS_8epilogue10collective18CollectiveEpilogueINS1E_23Sm100TmaWarpSpecializedILi4ELi2ELi32ELb1ELb0EEEJNS5_IJSG_SG_SH_EEENS5_IJNST_ISG_SC_EENST_INSA_ILi32EEESC_EEEEESJ_SK_SJ_SK_NS1E_6fusion15FusionCallbacksIS1I_NS1O_17LinearCombinationISJ_fSJ_fLNS_15FloatRoundStyleE2EEES1J_S1N_JEEENS4_5SM1004TMEM4LOAD26SM100_TMEM_LOAD_32dp32b32xENS4_13SM90_TMA_LOADENS12_INS13_ILi2ELi4ELi3EEES16_NST_INS5_IJS17_S1L_EEENS5_IJS1L_SC_EEEEEEENS4_39AutoVectorizingCopyWithAssumedAlignmentILi128EEENS4_14SM90_TMA_STOREES23_S25_S25_EEEvvEEEEvNT_6ParamsE,"",@"SHT_CUDA_INFO"
	.sectionflags	@""
	.align	4


	//----- nvinfo : EIATTR_CUDA_API_VERSION
	.align		4
        /*0000*/ 	.byte	0x04, 0x37
        /*0002*/ 	.short	(.L_31 - .L_30)
.L_30:
        /*0004*/ 	.word	0x00000082


	//----- nvinfo : EIATTR_KPARAM_INFO
	.align		4
.L_31:
        /*0008*/ 	.byte	0x04, 0x17
        /*000a*/ 	.short	(.L_33 - .L_32)
.L_32:
        /*000c*/ 	.word	0x00000000
        /*0010*/ 	.short	0x0000
        /*0012*/ 	.short	0x0000
        /*0014*/ 	.byte	0x00, 0xf0, 0x01, 0x20


	//----- nvinfo : EIATTR_AT_ENTRY_FRAGMENTS
	.align		4
.L_33:
        /*0018*/ 	.byte	0x04, 0x4f
        /*001a*/ 	.short	(.L_35 - .L_34)


	//   ....[0]....
.L_34:
        /*001c*/ 	.word	0x00000007


	//----- nvinfo : EIATTR_RESERVED_SMEM_USED
	.align		4
.L_35:
        /*0020*/ 	.byte	0x01, 0x41
	.zero		2


	//----- nvinfo : EIATTR_SPARSE_MMA_MASK
	.align		4
        /*0024*/ 	.byte	0x03, 0x50
        /*0026*/ 	.short	0x0000


	//----- nvinfo : EIATTR_TCGEN05_2CTA_USED
	.align		4
        /*0028*/ 	.byte	0x01, 0x52
	.zero		2


	//----- nvinfo : EIATTR_MAXREG_COUNT
	.align		4
        /*002c*/ 	.byte	0x03, 0x1b
        /*002e*/ 	.short	0x00ff


	//----- nvinfo : EIATTR_NUM_BARRIERS
	.align		4
        /*0030*/ 	.byte	0x02, 0x4c
        /*0032*/ 	.byte	0x07
	.zero		1


	//----- nvinfo : EIATTR_EXTERNS
	.align		4
        /*0034*/ 	.byte	0x04, 0x0f
        /*0036*/ 	.short	(.L_37 - .L_36)


	//   ....[0]....
	.align		4
.L_36:
        /*0038*/ 	.word	index@(__assertfail)


	//----- nvinfo : EIATTR_MERCURY_ISA_VERSION
	.align		4
.L_37:
        /*003c*/ 	.byte	0x03, 0x5f
        /*003e*/ 	.short	0x0101


	//----- nvinfo : EIATTR_INT_WARP_WIDE_INSTR_OFFSETS
	.align		4
        /*0040*/ 	.byte	0x04, 0x31
        /*0042*/ 	.short	(.L_39 - .L_38)


	//   ....[0]....
.L_38:
        /*0044*/ 	.word	0x00000d90


	//   ....[1]....
        /*0048*/ 	.word	0x00000e30


	//   ....[2]....
        /*004c*/ 	.word	0x00002190


	//   ....[3]....
        /*0050*/ 	.word	0x000042a0


	//   ....[4]....
        /*0054*/ 	.word	0x000042d0


	//   ....[5]....
        /*0058*/ 	.word	0x00004320


	//   ....[6]....
        /*005c*/ 	.word	0x00004c40


	//   ....[7]....
        /*0060*/ 	.word	0x00004ca0


	//   ....[8]....
        /*0064*/ 	.word	0x00004d80


	//   ....[9]....
        /*0068*/ 	.word	0x00004df0


	//   ....[10]....
        /*006c*/ 	.word	0x00004f00


	//   ....[11]....
        /*0070*/ 	.word	0x00004f90


	//   ....[12]....
        /*0074*/ 	.word	0x00005160


	//   ....[13]....
        /*0078*/ 	.word	0x000052c0


	//----- nvinfo : EIATTR_COOP_GROUP_MASK_REGIDS
	.align		4
.L_39:
        /*007c*/ 	.byte	0x04, 0x29
        /*007e*/ 	.short	(.L_41 - .L_40)


	//   ....[0]....
.L_40:
        /*0080*/ 	.word	0xffffffff


	//   ....[1]....
        /*0084*/ 	.word	0xffffffff


	//   ....[2]....
        /*0088*/ 	.word	0xffffffff


	//   ....[3]....
        /*008c*/ 	.word	0xffffffff


	//   ....[4]....
        /*0090*/ 	.word	0xffffffff


	//   ....[5]....
        /*0094*/ 	.word	0xffffffff


	//   ....[6]....
        /*0098*/ 	.word	0xffffffff


	//   ....[7]....
        /*009c*/ 	.word	0xffffffff


	//   ....[8]....
        /*00a0*/ 	.word	0xffffffff


	//   ....[9]....
        /*00a4*/ 	.word	0xffffffff


	//   ....[10]....
        /*00a8*/ 	.word	0xffffffff


	//   ....[11]....
        /*00ac*/ 	.word	0xffffffff


	//   ....[12]....
        /*00b0*/ 	.word	0xffffffff


	//   ....[13]....
        /*00b4*/ 	.word	0xffffffff


	//----- nvinfo : EIATTR_COOP_GROUP_INSTR_OFFSETS
	.align		4
.L_41:
        /*00b8*/ 	.byte	0x04, 0x28
        /*00ba*/ 	.short	(.L_43 - .L_42)


	//   ....[0]....
.L_42:
        /*00bc*/ 	.word	0x000000c0


	//   ....[1]....
        /*00c0*/ 	.word	0x00000500


	//   ....[2]....
        /*00c4*/ 	.word	0x00000700


	//   ....[3]....
        /*00c8*/ 	.word	0x00000890


	//   ....[4]....
        /*00cc*/ 	.word	0x00000980


	//   ....[5]....
        /*00d0*/ 	.word	0x00000ae0


	//   ....[6]....
        /*00d4*/ 	.word	0x00000c70


	//   ....[7]....
        /*00d8*/ 	.word	0x00000eb0


	//   ....[8]....
        /*00dc*/ 	.word	0x00002070


	//   ....[9]....
        /*00e0*/ 	.word	0x00003090


	//   ....[10]....
        /*00e4*/ 	.word	0x00003560


	//   ....[11]....
        /*00e8*/ 	.word	0x00003590


	//   ....[12]....
        /*00ec*/ 	.word	0x000041b0


	//   ....[13]....
        /*00f0*/ 	.word	0x000043c0


	//----- nvinfo : EIATTR_VRC_CTA_INIT_COUNT
	.align		4
.L_43:
        /*00f4*/ 	.byte	0x02, 0x4a
        /*00f6*/ 	.byte	0x80
	.zero		1


	//----- nvinfo : EIATTR_SYSCALL_OFFSETS
	.align		4
        /*00f8*/ 	.byte	0x04, 0x46
        /*00fa*/ 	.short	(.L_45 - .L_44)


	//   ....[0]....
.L_44:
        /*00fc*/ 	.word	0x00005d40


	//   ....[1]....
        /*0100*/ 	.word	0x00005e30


	//   ....[2]....
        /*0104*/ 	.word	0x000065a0


	//   ....[3]....
        /*0108*/ 	.word	0x00007220


	//   ....[4]....
        /*010c*/ 	.word	0x00007e70


	//   ....[5]....
        /*0110*/ 	.word	0x00008ac0


	//----- nvinfo : EIATTR_MBARRIER_INSTR_OFFSETS
	.align		4
.L_45:
        /*0114*/ 	.byte	0x04, 0x39
        /*0116*/ 	.short	(.L_47 - .L_46)


	//   ....[0]....
.L_46:
        /*0118*/ 	.word	0x000005f0
        /*011c*/ 	.word	0x000000ff
        /*0120*/ 	.word	0x00000000
        /*0124*/ 	.short	0x0100
        /*0126*/ 	.byte	0x08
	.zero		1


	//   ....[1]....
        /*0128*/ 	.word	0x00000600
        /*012c*/ 	.word	0x000000ff
        /*0130*/ 	.word	0x00000040
        /*0134*/ 	.short	0x0100
        /*0136*/ 	.byte	0x08
	.zero		1


	//   ....[2]....
        /*0138*/ 	.word	0x00000610
        /*013c*/ 	.word	0x000000ff
        /*0140*/ 	.word	0x00000008
        /*0144*/ 	.short	0x0100
        /*0146*/ 	.byte	0x08
	.zero		1


	//   ....[3]....
        /*0148*/ 	.word	0x00000620
        /*014c*/ 	.word	0x000000ff
        /*0150*/ 	.word	0x00000048
        /*0154*/ 	.short	0x0100
        /*0156*/ 	.byte	0x08
	.zero		1


	//   ....[4]....
        /*0158*/ 	.word	0x00000630
        /*015c*/ 	.word	0x000000ff
        /*0160*/ 	.word	0x00000010
        /*0164*/ 	.short	0x0100
        /*0166*/ 	.byte	0x08
	.zero		1


	//   ....[5]....
        /*0168*/ 	.word	0x00000640
        /*016c*/ 	.word	0x000000ff
        /*0170*/ 	.word	0x00000050
        /*0174*/ 	.short	0x0100
        /*0176*/ 	.byte	0x08
	.zero		1


	//   ....[6]....
        /*0178*/ 	.word	0x00000650
        /*017c*/ 	.word	0x000000ff
        /*0180*/ 	.word	0x00000018
        /*0184*/ 	.short	0x0100
        /*0186*/ 	.byte	0x08
	.zero		1


	//   ....[7]....
        /*0188*/ 	.word	0x00000660
        /*018c*/ 	.word	0x000000ff
        /*0190*/ 	.word	0x00000058
        /*0194*/ 	.short	0x0100
        /*0196*/ 	.byte	0x08
	.zero		1


	//   ....[8]....
        /*0198*/ 	.word	0x00000670
        /*019c*/ 	.word	0x000000ff
        /*01a0*/ 	.word	0x00000020
        /*01a4*/ 	.short	0x0100
        /*01a6*/ 	.byte	0x08
	.zero		1


	//   ....[9]....
        /*01a8*/ 	.word	0x00000680
        /*01ac*/ 	.word	0x000000ff
        /*01b0*/ 	.word	0x00000060
        /*01b4*/ 	.short	0x0100
        /*01b6*/ 	.byte	0x08
	.zero		1


	//   ....[10]....
        /*01b8*/ 	.word	0x00000690
        /*01bc*/ 	.word	0x000000ff
        /*01c0*/ 	.word	0x00000028
        /*01c4*/ 	.short	0x0100
        /*01c6*/ 	.byte	0x08
	.zero		1


	//   ....[11]....
        /*01c8*/ 	.word	0x000006a0
        /*01cc*/ 	.word	0x000000ff
        /*01d0*/ 	.word	0x00000068
        /*01d4*/ 	.short	0x0100
        /*01d6*/ 	.byte	0x08
	.zero		1


	//   ....[12]....
        /*01d8*/ 	.word	0x000006b0
        /*01dc*/ 	.word	0x000000ff
        /*01e0*/ 	.word	0x00000030
        /*01e4*/ 	.short	0x0100
        /*01e6*/ 	.byte	0x08
	.zero		1


	//   ....[13]....
        /*01e8*/ 	.word	0x000006c0
        /*01ec*/ 	.word	0x000000ff
        /*01f0*/ 	.word	0x00000070
        /*01f4*/ 	.short	0x0100
        /*01f6*/ 	.byte	0x08
	.zero		1


	//   ....[14]....
        /*01f8*/ 	.word	0x000006d0
        /*01fc*/ 	.word	0x000000ff
        /*0200*/ 	.word	0x00000038
        /*0204*/ 	.short	0x0100
        /*0206*/ 	.byte	0x08
	.zero		1


	//   ....[15]....
        /*0208*/ 	.word	0x000006e0
        /*020c*/ 	.word	0x000000ff
        /*0210*/ 	.word	0x00000078
        /*0214*/ 	.short	0x0100
        /*0216*/ 	.byte	0x08
	.zero		1


	//   ....[16]....
        /*0218*/ 	.word	0x00000800
        /*021c*/ 	.word	0x000000ff
        /*0220*/ 	.word	0x00000080
        /*0224*/ 	.short	0x0100
        /*0226*/ 	.byte	0x09
	.zero		1


	//   ....[17]....
        /*0228*/ 	.word	0x00000810
        /*022c*/ 	.word	0x000000ff
        /*0230*/ 	.word	0x000000a0
        /*0234*/ 	.short	0x0100
        /*0236*/ 	.byte	0x09
	.zero		1


	//   ....[18]....
        /*0238*/ 	.word	0x00000820
        /*023c*/ 	.word	0x000000ff
        /*0240*/ 	.word	0x00000088
        /*0244*/ 	.short	0x0100
        /*0246*/ 	.byte	0x09
	.zero		1


	//   ....[19]....
        /*0248*/ 	.word	0x00000830
        /*024c*/ 	.word	0x000000ff
        /*0250*/ 	.word	0x000000a8
        /*0254*/ 	.short	0x0100
        /*0256*/ 	.byte	0x09
	.zero		1


	//   ....[20]....
        /*0258*/ 	.word	0x00000840
        /*025c*/ 	.word	0x000000ff
        /*0260*/ 	.word	0x00000090
        /*0264*/ 	.short	0x0100
        /*0266*/ 	.byte	0x09
	.zero		1


	//   ....[21]....
        /*0268*/ 	.word	0x00000850
        /*026c*/ 	.word	0x000000ff
        /*0270*/ 	.word	0x000000b0
        /*0274*/ 	.short	0x0100
        /*0276*/ 	.byte	0x09
	.zero		1


	//   ....[22]....
        /*0278*/ 	.word	0x00000860
        /*027c*/ 	.word	0x000000ff
        /*0280*/ 	.word	0x00000098
        /*0284*/ 	.short	0x0100
        /*0286*/ 	.byte	0x09
	.zero		1


	//   ....[23]....
        /*0288*/ 	.word	0x00000870
        /*028c*/ 	.word	0x000000ff
        /*0290*/ 	.word	0x000000b8
        /*0294*/ 	.short	0x0100
        /*0296*/ 	.byte	0x09
	.zero		1


	//   ....[24]....
        /*0298*/ 	.word	0x00000950
        /*029c*/ 	.word	0x000000ff
        /*02a0*/ 	.word	0x000000c0
        /*02a4*/ 	.short	0x0100
        /*02a6*/ 	.byte	0x08
	.zero		1


	//   ....[25]....
        /*02a8*/ 	.word	0x00000960
        /*02ac*/ 	.word	0x000000ff
        /*02b0*/ 	.word	0x000000c8
        /*02b4*/ 	.short	0x0100
        /*02b6*/ 	.byte	0x08
	.zero		1


	//   ....[26]....
        /*02b8*/ 	.word	0x00000a90
        /*02bc*/ 	.word	0x000000ff
        /*02c0*/ 	.word	0x000000d0
        /*02c4*/ 	.short	0x0100
        /*02c6*/ 	.byte	0x08
	.zero		1


	//   ....[27]....
        /*02c8*/ 	.word	0x00000aa0
        /*02cc*/ 	.word	0x000000ff
        /*02d0*/ 	.word	0x000000e0
        /*02d4*/ 	.short	0x0100
        /*02d6*/ 	.byte	0x08
	.zero		1


	//   ....[28]....
        /*02d8*/ 	.word	0x00000ab0
        /*02dc*/ 	.word	0x000000ff
        /*02e0*/ 	.word	0x000000d8
        /*02e4*/ 	.short	0x0100
        /*02e6*/ 	.byte	0x08
	.zero		1


	//   ....[29]....
        /*02e8*/ 	.word	0x00000ac0
        /*02ec*/ 	.word	0x000000ff
        /*02f0*/ 	.word	0x000000e8
        /*02f4*/ 	.short	0x0100
        /*02f6*/ 	.byte	0x08
	.zero		1


	//   ....[30]....
        /*02f8*/ 	.word	0x00000be0
        /*02fc*/ 	.word	0x000000ff
        /*0300*/ 	.word	0x000000f0
        /*0304*/ 	.short	0x0100
        /*0306*/ 	.byte	0x09
	.zero		1


	//   ....[31]....
        /*0308*/ 	.word	0x00000bf0
        /*030c*/ 	.word	0x000000ff
        /*0310*/ 	.word	0x00000110
        /*0314*/ 	.short	0x0100
        /*0316*/ 	.byte	0x09
	.zero		1


	//   ....[32]....
        /*0318*/ 	.word	0x00000c00
        /*031c*/ 	.word	0x000000ff
        /*0320*/ 	.word	0x000000f8
        /*0324*/ 	.short	0x0100
        /*0326*/ 	.byte	0x09
	.zero		1


	//   ....[33]....
        /*0328*/ 	.word	0x00000c10
        /*032c*/ 	.word	0x000000ff
        /*0330*/ 	.word	0x00000118
        /*0334*/ 	.short	0x0100
        /*0336*/ 	.byte	0x09
	.zero		1


	//   ....[34]....
        /*0338*/ 	.word	0x00000c20
        /*033c*/ 	.word	0x000000ff
        /*0340*/ 	.word	0x00000100
        /*0344*/ 	.short	0x0100
        /*0346*/ 	.byte	0x09
	.zero		1


	//   ....[35]....
        /*0348*/ 	.word	0x00000c30
        /*034c*/ 	.word	0x000000ff
        /*0350*/ 	.word	0x00000120
        /*0354*/ 	.short	0x0100
        /*0356*/ 	.byte	0x09
	.zero		1


	//   ....[36]....
        /*0358*/ 	.word	0x00000c40
        /*035c*/ 	.word	0x000000ff
        /*0360*/ 	.word	0x00000108
        /*0364*/ 	.short	0x0100
        /*0366*/ 	.byte	0x09
	.zero		1


	//   ....[37]....
        /*0368*/ 	.word	0x00000c50
        /*036c*/ 	.word	0x000000ff
        /*0370*/ 	.word	0x00000128
        /*0374*/ 	.short	0x0100
        /*0376*/ 	.byte	0x09
	.zero		1


	//   ....[38]....
        /*0378*/ 	.word	0x00000d40
        /*037c*/ 	.word	0x000000ff
        /*0380*/ 	.word	0x00000130
        /*0384*/ 	.short	0x0100
        /*0386*/ 	.byte	0x08
	.zero		1


	//   ....[39]....
        /*0388*/ 	.word	0x00000d50
        /*038c*/ 	.word	0x000000ff
        /*0390*/ 	.word	0x00000140
        /*0394*/ 	.short	0x0100
        /*0396*/ 	.byte	0x08
	.zero		1


	//   ....[40]....
        /*0398*/ 	.word	0x00000d60
        /*039c*/ 	.word	0x000000ff
        /*03a0*/ 	.word	0x00000138
        /*03a4*/ 	.short	0x0100
        /*03a6*/ 	.byte	0x08
	.zero		1


	//   ....[41]....
        /*03a8*/ 	.word	0x00000d70
        /*03ac*/ 	.word	0x000000ff
        /*03b0*/ 	.word	0x00000148
        /*03b4*/ 	.short	0x0100
        /*03b6*/ 	.byte	0x08
	.zero		1


	//   ....[42]....
        /*03b8*/ 	.word	0x00000e60
        /*03bc*/ 	.word	0x000000ff
        /*03c0*/ 	.word	0x00000150
        /*03c4*/ 	.short	0x0100
        /*03c6*/ 	.byte	0x07
	.zero		1


	//   ....[43]....
        /*03c8*/ 	.word	0x00001870
        /*03cc*/ 	.word	0x00000002
        /*03d0*/ 	.word	0x00000140
        /*03d4*/ 	.short	0x010a
        /*03d6*/ 	.byte	0xff
	.zero		1


	//   ....[44]....
        /*03d8*/ 	.word	0x000018a0
        /*03dc*/ 	.word	0x00000002
        /*03e0*/ 	.word	0x00000130
        /*03e4*/ 	.short	0x0101
        /*03e6*/ 	.byte	0xff
	.zero		1


	//   ....[45]....
        /*03e8*/ 	.word	0x00001970
        /*03ec*/ 	.word	0x000000ff
        /*03f0*/ 	.word	0x00000040
        /*03f4*/ 	.short	0x010a
        /*03f6*/ 	.byte	0x08
	.zero		1


	//   ....[46]....
        /*03f8*/ 	.word	0x00001a70
        /*03fc*/ 	.word	0x000000ff
        /*0400*/ 	.word	0x00000040
        /*0404*/ 	.short	0x010a
        /*0406*/ 	.byte	0x21
	.zero		1


	//   ....[47]....
        /*0408*/ 	.word	0x00001c20
        /*040c*/ 	.word	0x000000ff
        /*0410*/ 	.word	0x00000040
        /*0414*/ 	.short	0x010a
        /*0416*/ 	.byte	0x08
	.zero		1


	//   ....[48]....
        /*0418*/ 	.word	0x00001d20
        /*041c*/ 	.word	0x000000ff
        /*0420*/ 	.word	0x000000c8
        /*0424*/ 	.short	0x0101
        /*0426*/ 	.byte	0x06
	.zero		1


	//   ....[49]....
        /*0428*/ 	.word	0x00001d40
        /*042c*/ 	.word	0x000000ff
        /*0430*/ 	.word	0x00000040
        /*0434*/ 	.short	0x010a
        /*0436*/ 	.byte	0x08
	.zero		1


	//   ....[50]....
        /*0438*/ 	.word	0x00001dc0
        /*043c*/ 	.word	0x000000ff
        /*0440*/ 	.word	0x00000040
        /*0444*/ 	.short	0x010a
        /*0446*/ 	.byte	0x11
	.zero		1


	//   ....[51]....
        /*0448*/ 	.word	0x00001f50
        /*044c*/ 	.word	0x000000ff
        /*0450*/ 	.word	0x00000040
        /*0454*/ 	.short	0x010a
        /*0456*/ 	.byte	0x08
	.zero		1


	//   ....[52]....
        /*0458*/ 	.word	0x000020a0
        /*045c*/ 	.word	0x00000002
        /*0460*/ 	.word	0x000000d0
        /*0464*/ 	.short	0x010a
        /*0466*/ 	.byte	0xff
	.zero		1


	//   ....[53]....
        /*0468*/ 	.word	0x00002160
        /*046c*/ 	.word	0x00000002
        /*0470*/ 	.word	0x00000000
        /*0474*/ 	.short	0x0101
        /*0476*/ 	.byte	0xff
	.zero		1


	//   ....[54]....
        /*0478*/ 	.word	0x000026c0
        /*047c*/ 	.word	0x000000ff
        /*0480*/ 	.word	0x00000000
        /*0484*/ 	.short	0x010a
        /*0486*/ 	.byte	0x04
	.zero		1


	//   ....[55]....
        /*0488*/ 	.word	0x00002750
        /*048c*/ 	.word	0x000000ff
        /*0490*/ 	.word	0x00000000
        /*0494*/ 	.short	0x010a
        /*0496*/ 	.byte	0x04
	.zero		1


	//   ....[56]....
        /*0498*/ 	.word	0x000027e0
        /*049c*/ 	.word	0x000000ff
        /*04a0*/ 	.word	0x00000000
        /*04a4*/ 	.short	0x010a
        /*04a6*/ 	.byte	0x04
	.zero		1


	//   ....[57]....
        /*04a8*/ 	.word	0x00002870
        /*04ac*/ 	.word	0x000000ff
        /*04b0*/ 	.word	0x00000000
        /*04b4*/ 	.short	0x010a
        /*04b6*/ 	.byte	0x04
	.zero		1


	//   ....[58]....
        /*04b8*/ 	.word	0x00002900
        /*04bc*/ 	.word	0x000000ff
        /*04c0*/ 	.word	0x00000000
        /*04c4*/ 	.short	0x010a
        /*04c6*/ 	.byte	0x04
	.zero		1


	//   ....[59]....
        /*04c8*/ 	.word	0x00002990
        /*04cc*/ 	.word	0x000000ff
        /*04d0*/ 	.word	0x00000000
        /*04d4*/ 	.short	0x010a
        /*04d6*/ 	.byte	0x04
	.zero		1


	//   ....[60]....
        /*04d8*/ 	.word	0x00002a20
        /*04dc*/ 	.word	0x000000ff
        /*04e0*/ 	.word	0x00000000
        /*04e4*/ 	.short	0x010a
        /*04e6*/ 	.byte	0x04
	.zero		1


	//   ....[61]....
        /*04e8*/ 	.word	0x00002ac0
        /*04ec*/ 	.word	0x00000000
        /*04f0*/ 	.word	0x00000000
        /*04f4*/ 	.short	0x010a
        /*04f6*/ 	.byte	0xff
	.zero		1


	//   ....[62]....
        /*04f8*/ 	.word	0x00002bf0
        /*04fc*/ 	.word	0x00000000
        /*0500*/ 	.word	0x00000130
        /*0504*/ 	.short	0x010a
        /*0506*/ 	.byte	0xff
	.zero		1


	//   ....[63]....
        /*0508*/ 	.word	0x00002c60
        /*050c*/ 	.word	0x00000000
        /*0510*/ 	.word	0x00000000
        /*0514*/ 	.short	0x0101
        /*0516*/ 	.byte	0xff
	.zero		1


	//   ....[64]....
        /*0518*/ 	.word	0x00002c80
        /*051c*/ 	.word	0x000000ff
        /*0520*/ 	.word	0x000000e0
        /*0524*/ 	.short	0x010a
        /*0526*/ 	.byte	0x05
	.zero		1


	//   ....[65]....
        /*0528*/ 	.word	0x00002da0
        /*052c*/ 	.word	0x00000000
        /*0530*/ 	.word	0x000000d0
        /*0534*/ 	.short	0x010a
        /*0536*/ 	.byte	0xff
	.zero		1


	//   ....[66]....
        /*0538*/ 	.word	0x00002ea0
        /*053c*/ 	.word	0x00000000
        /*0540*/ 	.word	0x00000000
        /*0544*/ 	.short	0x0101
        /*0546*/ 	.byte	0xff
	.zero		1


	//   ....[67]....
        /*0548*/ 	.word	0x00002f30
        /*054c*/ 	.word	0x000000ff
        /*0550*/ 	.word	0x000000e0
        /*0554*/ 	.short	0x0106
        /*0556*/ 	.byte	0x05
	.zero		1


	//   ....[68]....
        /*0558*/ 	.word	0x00002f50
        /*055c*/ 	.word	0x000000ff
        /*0560*/ 	.word	0x000000e0
        /*0564*/ 	.short	0x010a
        /*0566*/ 	.byte	0x05
	.zero		1


	//   ....[69]....
        /*0568*/ 	.word	0x00002fe0
        /*056c*/ 	.word	0x000000ff
        /*0570*/ 	.word	0x000000e0
        /*0574*/ 	.short	0x0106
        /*0576*/ 	.byte	0x04
	.zero		1


	//   ....[70]....
        /*0578*/ 	.word	0x00003020
        /*057c*/ 	.word	0x00000000
        /*0580*/ 	.word	0x000000e0
        /*0584*/ 	.short	0x010a
        /*0586*/ 	.byte	0xff
	.zero		1


	//   ....[71]....
        /*0588*/ 	.word	0x00003260
        /*058c*/ 	.word	0x000000ff
        /*0590*/ 	.word	0x00000008
        /*0594*/ 	.short	0x010a
        /*0596*/ 	.byte	0x06
	.zero		1


	//   ....[72]....
        /*0598*/ 	.word	0x00003280
        /*059c*/ 	.word	0x000000ff
        /*05a0*/ 	.word	0x00000008
        /*05a4*/ 	.short	0x010a
        /*05a6*/ 	.byte	0x06
	.zero		1


	//   ....[73]....
        /*05a8*/ 	.word	0x00003410
        /*05ac*/ 	.word	0x000000ff
        /*05b0*/ 	.word	0x00000008
        /*05b4*/ 	.short	0x010a
        /*05b6*/ 	.byte	0x06
	.zero		1


	//   ....[74]....
        /*05b8*/ 	.word	0x00003430
        /*05bc*/ 	.word	0x000000ff
        /*05c0*/ 	.word	0x00000008
        /*05c4*/ 	.short	0x010a
        /*05c6*/ 	.byte	0x06
	.zero		1


	//   ....[75]....
        /*05c8*/ 	.word	0x000034f0
        /*05cc*/ 	.word	0x000000ff
        /*05d0*/ 	.word	0x00000000
        /*05d4*/ 	.short	0x0101
        /*05d6*/ 	.byte	0x07
	.zero		1


	//   ....[76]....
        /*05d8*/ 	.word	0x00003830
        /*05dc*/ 	.word	0x00000000
        /*05e0*/ 	.word	0x000000d0
        /*05e4*/ 	.short	0x010a
        /*05e6*/ 	.byte	0xff
	.zero		1


	//   ....[77]....
        /*05e8*/ 	.word	0x000038f0
        /*05ec*/ 	.word	0x00000000
        /*05f0*/ 	.word	0x00000000
        /*05f4*/ 	.short	0x0101
        /*05f6*/ 	.byte	0xff
	.zero		1


	//   ....[78]....
        /*05f8*/ 	.word	0x000039b0
        /*05fc*/ 	.word	0x000000ff
        /*0600*/ 	.word	0x00000000
        /*0604*/ 	.short	0x010a
        /*0606*/ 	.byte	0x08
	.zero		1


	//   ....[79]....
        /*0608*/ 	.word	0x000039c0
        /*060c*/ 	.word	0x000000ff
        /*0610*/ 	.word	0x00000110
        /*0614*/ 	.short	0x010a
        /*0616*/ 	.byte	0x09
	.zero		1


	//   ....[80]....
        /*0618*/ 	.word	0x00003a70
        /*061c*/ 	.word	0x000000ff
        /*0620*/ 	.word	0x00000000
        /*0624*/ 	.short	0x010a
        /*0626*/ 	.byte	0x08
	.zero		1


	//   ....[81]....
        /*0628*/ 	.word	0x00003ba0
        /*062c*/ 	.word	0x000000ff
        /*0630*/ 	.word	0x00000000
        /*0634*/ 	.short	0x010a
        /*0636*/ 	.byte	0x1e
	.zero		1


	//   ....[82]....
        /*0638*/ 	.word	0x00003ea0
        /*063c*/ 	.word	0x000000ff
        /*0640*/ 	.word	0x00000000
        /*0644*/ 	.short	0x010a
        /*0646*/ 	.byte	0x08
	.zero		1


	//   ....[83]....
        /*0648*/ 	.word	0x00003f30
        /*064c*/ 	.word	0x000000ff
        /*0650*/ 	.word	0x00000000
        /*0654*/ 	.short	0x010a
        /*0656*/ 	.byte	0x08
	.zero		1


	//   ....[84]....
        /*0658*/ 	.word	0x00003fc0
        /*065c*/ 	.word	0x000000ff
        /*0660*/ 	.word	0x00000000
        /*0664*/ 	.short	0x010a
        /*0666*/ 	.byte	0x08
	.zero		1


	//   ....[85]....
        /*0668*/ 	.word	0x00004060
        /*066c*/ 	.word	0x00000000
        /*0670*/ 	.word	0x00000000
        /*0674*/ 	.short	0x010a
        /*0676*/ 	.byte	0xff
	.zero		1


	//   ....[86]....
        /*0678*/ 	.word	0x000040a0
        /*067c*/ 	.word	0x00000000
        /*0680*/ 	.word	0x00000000
        /*0684*/ 	.short	0x010a
        /*0686*/ 	.byte	0xff
	.zero		1


	//   ....[87]....
        /*0688*/ 	.word	0x00004110
        /*068c*/ 	.word	0x000000ff
        /*0690*/ 	.word	0x00000000
        /*0694*/ 	.short	0x0101
        /*0696*/ 	.byte	0x05
	.zero		1


	//   ....[88]....
        /*0698*/ 	.word	0x00004150
        /*069c*/ 	.word	0x000000ff
        /*06a0*/ 	.word	0x00000150
        /*06a4*/ 	.short	0x010a
        /*06a6*/ 	.byte	0x07
	.zero		1


	//   ....[89]....
        /*06a8*/ 	.word	0x000041a0
        /*06ac*/ 	.word	0x000000ff
        /*06b0*/ 	.word	0x00000000
        /*06b4*/ 	.short	0x0101
        /*06b6*/ 	.byte	0x05
	.zero		1


	//   ....[90]....
        /*06b8*/ 	.word	0x000045f0
        /*06bc*/ 	.word	0x00000000
        /*06c0*/ 	.word	0x000000d0
        /*06c4*/ 	.short	0x010a
        /*06c6*/ 	.byte	0xff
	.zero		1


	//   ....[91]....
        /*06c8*/ 	.word	0x000046b0
        /*06cc*/ 	.word	0x00000000
        /*06d0*/ 	.word	0x00000000
        /*06d4*/ 	.short	0x0101
        /*06d6*/ 	.byte	0xff
	.zero		1


	//   ....[92]....
        /*06d8*/ 	.word	0x000049d0
        /*06dc*/ 	.word	0x000000ff
        /*06e0*/ 	.word	0x000000c8
        /*06e4*/ 	.short	0x010a
        /*06e6*/ 	.byte	0x07
	.zero		1


	//   ....[93]....
        /*06e8*/ 	.word	0x00004bc0
        /*06ec*/ 	.word	0x000000ff
        /*06f0*/ 	.word	0x000000a0
        /*06f4*/ 	.short	0x010a
        /*06f6*/ 	.byte	0x07
	.zero		1


	//   ....[94]....
        /*06f8*/ 	.word	0x00004d30
        /*06fc*/ 	.word	0x000000ff
        /*0700*/ 	.word	0x00000080
        /*0704*/ 	.short	0x010b
        /*0706*/ 	.byte	0x07
	.zero		1


	//   ....[95]....
        /*0708*/ 	.word	0x00004d40
        /*070c*/ 	.word	0x000000ff
        /*0710*/ 	.word	0x00000000
        /*0714*/ 	.short	0x0101
        /*0716*/ 	.byte	0x08
	.zero		1


	//   ....[96]....
        /*0718*/ 	.word	0x00004d50
        /*071c*/ 	.word	0x000000ff
        /*0720*/ 	.word	0x000000a8
        /*0724*/ 	.short	0x010a
        /*0726*/ 	.byte	0x07
	.zero		1


	//   ....[97]....
        /*0728*/ 	.word	0x00004ea0
        /*072c*/ 	.word	0x000000ff
        /*0730*/ 	.word	0x00000088
        /*0734*/ 	.short	0x010b
        /*0736*/ 	.byte	0x07
	.zero		1


	//   ....[98]....
        /*0738*/ 	.word	0x00004eb0
        /*073c*/ 	.word	0x000000ff
        /*0740*/ 	.word	0x00000000
        /*0744*/ 	.short	0x0101
        /*0746*/ 	.byte	0x08
	.zero		1


	//   ....[99]....
        /*0748*/ 	.word	0x00004ec0
        /*074c*/ 	.word	0x000000ff
        /*0750*/ 	.word	0x000000b0
        /*0754*/ 	.short	0x010a
        /*0756*/ 	.byte	0x07
	.zero		1


	//   ....[100]....
        /*0758*/ 	.word	0x00005040
        /*075c*/ 	.word	0x000000ff
        /*0760*/ 	.word	0x00000090
        /*0764*/ 	.short	0x010b
        /*0766*/ 	.byte	0x07
	.zero		1


	//   ....[101]....
        /*0768*/ 	.word	0x00005080
        /*076c*/ 	.word	0x000000ff
        /*0770*/ 	.word	0x00000000
        /*0774*/ 	.short	0x0101
        /*0776*/ 	.byte	0x08
	.zero		1


	//   ....[102]....
        /*0778*/ 	.word	0x000050c0
        /*077c*/ 	.word	0x000000ff
        /*0780*/ 	.word	0x000000b8
        /*0784*/ 	.short	0x010a
        /*0786*/ 	.byte	0x07
	.zero		1


	//   ....[103]....
        /*0788*/ 	.word	0x00005300
        /*078c*/ 	.word	0x000000ff
        /*0790*/ 	.word	0x00000098
        /*0794*/ 	.short	0x010b
        /*0796*/ 	.byte	0x07
	.zero		1


	//   ....[104]....
        /*0798*/ 	.word	0x00005320
        /*079c*/ 	.word	0x000000ff
        /*07a0*/ 	.word	0x00000000
        /*07a4*/ 	.short	0x0101
        /*07a6*/ 	.byte	0x0d
	.zero		1


	//   ....[105]....
        /*07a8*/ 	.word	0x00005350
        /*07ac*/ 	.word	0x000000ff
        /*07b0*/ 	.word	0x000000a0
        /*07b4*/ 	.short	0x010a
        /*07b6*/ 	.byte	0x07
	.zero		1


	//   ....[106]....
        /*07b8*/ 	.word	0x00005370
        /*07bc*/ 	.word	0x000000ff
        /*07c0*/ 	.word	0x000000a8
        /*07c4*/ 	.short	0x010a
        /*07c6*/ 	.byte	0x07
	.zero		1


	//   ....[107]....
        /*07c8*/ 	.word	0x00005390
        /*07cc*/ 	.word	0x000000ff
        /*07d0*/ 	.word	0x000000b0
        /*07d4*/ 	.short	0x010a
        /*07d6*/ 	.byte	0x07
	.zero		1


	//   ....[108]....
        /*07d8*/ 	.word	0x000053d0
        /*07dc*/ 	.word	0x00000000
        /*07e0*/ 	.word	0x000000b8
        /*07e4*/ 	.short	0x010a
        /*07e6*/ 	.byte	0xff
	.zero		1


	//   ....[109]....
        /*07e8*/ 	.word	0x00005700
        /*07ec*/ 	.word	0x00000000
        /*07f0*/ 	.word	0x000000d0
        /*07f4*/ 	.short	0x010a
        /*07f6*/ 	.byte	0xff
	.zero		1


	//   ....[110]....
        /*07f8*/ 	.word	0x00005810
        /*07fc*/ 	.word	0x00000000
        /*0800*/ 	.word	0x00000000
        /*0804*/ 	.short	0x0101
        /*0806*/ 	.byte	0xff
	.zero		1


	//   ....[111]....
        /*0808*/ 	.word	0x00006260
        /*080c*/ 	.word	0x000000ff
        /*0810*/ 	.word	0x00000080
        /*0814*/ 	.short	0x010a
        /*0816*/ 	.byte	0x30
	.zero		1


	//   ....[112]....
        /*0818*/ 	.word	0x000062a0
        /*081c*/ 	.word	0x00000070
        /*0820*/ 	.word	0x000000f0
        /*0824*/ 	.short	0x010a
        /*0826*/ 	.byte	0xff
	.zero		1


	//   ....[113]....
        /*0828*/ 	.word	0x00006390
        /*082c*/ 	.word	0x000000ff
        /*0830*/ 	.word	0x00000080
        /*0834*/ 	.short	0x010a
        /*0836*/ 	.byte	0x30
	.zero		1


	//   ....[114]....
        /*0838*/ 	.word	0x00006480
        /*083c*/ 	.word	0x00000070
        /*0840*/ 	.word	0x000000f0
        /*0844*/ 	.short	0x010a
        /*0846*/ 	.byte	0xff
	.zero		1


	//   ....[115]....
        /*0848*/ 	.word	0x00006f50
        /*084c*/ 	.word	0x00000000
        /*0850*/ 	.word	0x00000000
        /*0854*/ 	.short	0x0101
        /*0856*/ 	.byte	0xff
	.zero		1


	//   ....[116]....
        /*0858*/ 	.word	0x00006f60
        /*085c*/ 	.word	0x00000002
        /*0860*/ 	.word	0x00000080
        /*0864*/ 	.short	0x010a
        /*0866*/ 	.byte	0xff
	.zero		1


	//   ....[117]....
        /*0868*/ 	.word	0x00007040
        /*086c*/ 	.word	0x00000002
        /*0870*/ 	.word	0x00000080
        /*0874*/ 	.short	0x010a
        /*0876*/ 	.byte	0xff
	.zero		1


	//   ....[118]....
        /*0878*/ 	.word	0x00007ba0
        /*087c*/ 	.word	0x0000003f
        /*0880*/ 	.word	0x00000000
        /*0884*/ 	.short	0x0101
        /*0886*/ 	.byte	0xff
	.zero		1


	//   ....[119]....
        /*0888*/ 	.word	0x00007bc0
        /*088c*/ 	.word	0x00000000
        /*0890*/ 	.word	0x00000080
        /*0894*/ 	.short	0x010a
        /*0896*/ 	.byte	0xff
	.zero		1


	//   ....[120]....
        /*0898*/ 	.word	0x00007c90
        /*089c*/ 	.word	0x00000000
        /*08a0*/ 	.word	0x00000080
        /*08a4*/ 	.short	0x010a
        /*08a6*/ 	.byte	0xff
	.zero		1


	//   ....[121]....
        /*08a8*/ 	.word	0x000087f0
        /*08ac*/ 	.word	0x0000003f
        /*08b0*/ 	.word	0x00000000
        /*08b4*/ 	.short	0x0101
        /*08b6*/ 	.byte	0xff
	.zero		1


	//   ....[122]....
        /*08b8*/ 	.word	0x00008810
        /*08bc*/ 	.word	0x00000000
        /*08c0*/ 	.word	0x00000080
        /*08c4*/ 	.short	0x010a
        /*08c6*/ 	.byte	0xff
	.zero		1


	//   ....[123]....
        /*08c8*/ 	.word	0x000088e0
        /*08cc*/ 	.word	0x00000000
        /*08d0*/ 	.word	0x00000080
        /*08d4*/ 	.short	0x010a
        /*08d6*/ 	.byte	0xff
	.zero		1


	//   ....[124]....
        /*08d8*/ 	.word	0x00008cd0
        /*08dc*/ 	.word	0x00000070
        /*08e0*/ 	.word	0x00000000
        /*08e4*/ 	.short	0x0101
        /*08e6*/ 	.byte	0xff
	.zero		1


	//   ....[125]....
        /*08e8*/ 	.word	0x00009490
        /*08ec*/ 	.word	0x00000000
        /*08f0*/ 	.word	0x00000000
        /*08f4*/ 	.short	0x0101
        /*08f6*/ 	.byte	0xff
	.zero		1


	//   ....[126]....
        /*08f8*/ 	.word	0x00009700
        /*08fc*/ 	.word	0x000000ff
        /*0900*/ 	.word	0x00000000
        /*0904*/ 	.short	0x0101
        /*0906*/ 	.byte	0x04
	.zero		1


	//   ....[127]....
        /*0908*/ 	.word	0x00009720
        /*090c*/ 	.word	0x00000002
        /*0910*/ 	.word	0x00000140
        /*0914*/ 	.short	0x010a
        /*0916*/ 	.byte	0xff
	.zero		1


	//   ....[128]....
        /*0918*/ 	.word	0x00009780
        /*091c*/ 	.word	0x00000002
        /*0920*/ 	.word	0x00000040
        /*0924*/ 	.short	0x010a
        /*0926*/ 	.byte	0xff
	.zero		1


	//   ....[129]....
        /*0928*/ 	.word	0x000097e0
        /*092c*/ 	.word	0x00000002
        /*0930*/ 	.word	0x00000040
        /*0934*/ 	.short	0x010a
        /*0936*/ 	.byte	0xff
	.zero		1


	//   ....[130]....
        /*0938*/ 	.word	0x00009830
        /*093c*/ 	.word	0x00000002
        /*0940*/ 	.word	0x000000d0
        /*0944*/ 	.short	0x010a
        /*0946*/ 	.byte	0xff
	.zero		1


	//   ....[131]....
        /*0948*/ 	.word	0x00009890
        /*094c*/ 	.word	0x00000000
        /*0950*/ 	.word	0x00000000
        /*0954*/ 	.short	0x010a
        /*0956*/ 	.byte	0xff
	.zero		1


	//   ....[132]....
        /*0958*/ 	.word	0x000098f0
        /*095c*/ 	.word	0x00000000
        /*0960*/ 	.word	0x00000000
        /*0964*/ 	.short	0x010a
        /*0966*/ 	.byte	0xff
	.zero		1


	//   ....[133]....
        /*0968*/ 	.word	0x00009950
        /*096c*/ 	.word	0x00000000
        /*0970*/ 	.word	0x00000000
        /*0974*/ 	.short	0x010a
        /*0976*/ 	.byte	0xff
	.zero		1


	//   ....[134]....
        /*0978*/ 	.word	0x000099b0
        /*097c*/ 	.word	0x00000000
        /*0980*/ 	.word	0x00000000
        /*0984*/ 	.short	0x010a
        /*0986*/ 	.byte	0xff
	.zero		1


	//   ....[135]....
        /*0988*/ 	.word	0x00009a10
        /*098c*/ 	.word	0x00000000
        /*0990*/ 	.word	0x00000000
        /*0994*/ 	.short	0x010a
        /*0996*/ 	.byte	0xff
	.zero		1


	//   ....[136]....
        /*0998*/ 	.word	0x00009a70
        /*099c*/ 	.word	0x00000000
        /*09a0*/ 	.word	0x00000000
        /*09a4*/ 	.short	0x010a
        /*09a6*/ 	.byte	0xff
	.zero		1


	//   ....[137]....
        /*09a8*/ 	.word	0x00009ad0
        /*09ac*/ 	.word	0x00000000
        /*09b0*/ 	.word	0x00000000
        /*09b4*/ 	.short	0x010a
        /*09b6*/ 	.byte	0xff
	.zero		1


	//   ....[138]....
        /*09b8*/ 	.word	0x00009b20
        /*09bc*/ 	.word	0x00000000
        /*09c0*/ 	.word	0x00000130
        /*09c4*/ 	.short	0x010a
        /*09c6*/ 	.byte	0xff
	.zero		1


	//   ....[139]....
        /*09c8*/ 	.word	0x00009b80
        /*09cc*/ 	.word	0x00000000
        /*09d0*/ 	.word	0x000000e0
        /*09d4*/ 	.short	0x010a
        /*09d6*/ 	.byte	0xff
	.zero		1


	//   ....[140]....
        /*09d8*/ 	.word	0x00009bd0
        /*09dc*/ 	.word	0x00000000
        /*09e0*/ 	.word	0x000000d0
        /*09e4*/ 	.short	0x010a
        /*09e6*/ 	.byte	0xff
	.zero		1


	//   ....[141]....
        /*09e8*/ 	.word	0x00009c30
        /*09ec*/ 	.word	0x00000000
        /*09f0*/ 	.word	0x000000e0
        /*09f4*/ 	.short	0x010a
        /*09f6*/ 	.byte	0xff
	.zero		1


	//   ....[142]....
        /*09f8*/ 	.word	0x00009c90
        /*09fc*/ 	.word	0x00000004
        /*0a00*/ 	.word	0x00000008
        /*0a04*/ 	.short	0x010a
        /*0a06*/ 	.byte	0xff
	.zero		1


	//   ....[143]....
        /*0a08*/ 	.word	0x00009d70
        /*0a0c*/ 	.word	0x00000002
        /*0a10*/ 	.word	0x00000008
        /*0a14*/ 	.short	0x010a
        /*0a16*/ 	.byte	0xff
	.zero		1


	//   ....[144]....
        /*0a18*/ 	.word	0x00009dc0
        /*0a1c*/ 	.word	0x00000000
        /*0a20*/ 	.word	0x000000d0
        /*0a24*/ 	.short	0x010a
        /*0a26*/ 	.byte	0xff
	.zero		1


	//   ....[145]....
        /*0a28*/ 	.word	0x00009e20
        /*0a2c*/ 	.word	0x00000000
        /*0a30*/ 	.word	0x00000110
        /*0a34*/ 	.short	0x010a
        /*0a36*/ 	.byte	0xff
	.zero		1


	//   ....[146]....
        /*0a38*/ 	.word	0x00009e80
        /*0a3c*/ 	.word	0x00000000
        /*0a40*/ 	.word	0x00000000
        /*0a44*/ 	.short	0x010a
        /*0a46*/ 	.byte	0xff
	.zero		1


	//   ....[147]....
        /*0a48*/ 	.word	0x00009ee0
        /*0a4c*/ 	.word	0x00000000
        /*0a50*/ 	.word	0x00000000
        /*0a54*/ 	.short	0x010a
        /*0a56*/ 	.byte	0xff
	.zero		1


	//   ....[148]....
        /*0a58*/ 	.word	0x00009f40
        /*0a5c*/ 	.word	0x00000000
        /*0a60*/ 	.word	0x00000000
        /*0a64*/ 	.short	0x010a
        /*0a66*/ 	.byte	0xff
	.zero		1


	//   ....[149]....
        /*0a68*/ 	.word	0x00009fa0
        /*0a6c*/ 	.word	0x00000000
        /*0a70*/ 	.word	0x00000000
        /*0a74*/ 	.short	0x010a
        /*0a76*/ 	.byte	0xff
	.zero		1


	//   ....[150]....
        /*0a78*/ 	.word	0x0000a000
        /*0a7c*/ 	.word	0x00000000
        /*0a80*/ 	.word	0x00000150
        /*0a84*/ 	.short	0x010a
        /*0a86*/ 	.byte	0xff
	.zero		1


	//   ....[151]....
        /*0a88*/ 	.word	0x0000a050
        /*0a8c*/ 	.word	0x00000000
        /*0a90*/ 	.word	0x000000d0
        /*0a94*/ 	.short	0x010a
        /*0a96*/ 	.byte	0xff
	.zero		1


	//   ....[152]....
        /*0a98*/ 	.word	0x0000a0b0
        /*0a9c*/ 	.word	0x00000000
        /*0aa0*/ 	.word	0x000000c8
        /*0aa4*/ 	.short	0x010a
        /*0aa6*/ 	.byte	0xff
	.zero		1


	//   ....[153]....
        /*0aa8*/ 	.word	0x0000a110
        /*0aac*/ 	.word	0x00000000
        /*0ab0*/ 	.word	0x000000a0
        /*0ab4*/ 	.short	0x010a
        /*0ab6*/ 	.byte	0xff
	.zero		1


	//   ....[154]....
        /*0ab8*/ 	.word	0x0000a170
        /*0abc*/ 	.word	0x00000000
        /*0ac0*/ 	.word	0x000000a8
        /*0ac4*/ 	.short	0x010a
        /*0ac6*/ 	.byte	0xff
	.zero		1


	//   ....[155]....
        /*0ac8*/ 	.word	0x0000a1d0
        /*0acc*/ 	.word	0x00000000
        /*0ad0*/ 	.word	0x000000b0
        /*0ad4*/ 	.short	0x010a
        /*0ad6*/ 	.byte	0xff
	.zero		1


	//   ....[156]....
        /*0ad8*/ 	.word	0x0000a230
        /*0adc*/ 	.word	0x00000000
        /*0ae0*/ 	.word	0x000000b8
        /*0ae4*/ 	.short	0x010a
        /*0ae6*/ 	.byte	0xff
	.zero		1


	//   ....[157]....
        /*0ae8*/ 	.word	0x0000a290
        /*0aec*/ 	.word	0x00000000
        /*0af0*/ 	.word	0x000000a0
        /*0af4*/ 	.short	0x010a
        /*0af6*/ 	.byte	0xff
	.zero		1


	//   ....[158]....
        /*0af8*/ 	.word	0x0000a2f0
        /*0afc*/ 	.word	0x00000000
        /*0b00*/ 	.word	0x000000a8
        /*0b04*/ 	.short	0x010a
        /*0b06*/ 	.byte	0xff
	.zero		1


	//   ....[159]....
        /*0b08*/ 	.word	0x0000a350
        /*0b0c*/ 	.word	0x00000000
        /*0b10*/ 	.word	0x000000b0
        /*0b14*/ 	.short	0x010a
        /*0b16*/ 	.byte	0xff
	.zero		1


	//   ....[160]....
        /*0b18*/ 	.word	0x0000a3a0
        /*0b1c*/ 	.word	0x00000000
        /*0b20*/ 	.word	0x000000d0
        /*0b24*/ 	.short	0x010a
        /*0b26*/ 	.byte	0xff
	.zero		1


	//   ....[161]....
        /*0b28*/ 	.word	0x0000a400
        /*0b2c*/ 	.word	0x00000002
        /*0b30*/ 	.word	0x00000080
        /*0b34*/ 	.short	0x010a
        /*0b36*/ 	.byte	0xff
	.zero		1


	//   ....[162]....
        /*0b38*/ 	.word	0x0000a450
        /*0b3c*/ 	.word	0x00000070
        /*0b40*/ 	.word	0x000000f0
        /*0b44*/ 	.short	0x010a
        /*0b46*/ 	.byte	0xff
	.zero		1


	//   ....[163]....
        /*0b48*/ 	.word	0x0000a4a0
        /*0b4c*/ 	.word	0x00000002
        /*0b50*/ 	.word	0x00000080
        /*0b54*/ 	.short	0x010a
        /*0b56*/ 	.byte	0xff
	.zero		1


	//   ....[164]....
        /*0b58*/ 	.word	0x0000a4f0
        /*0b5c*/ 	.word	0x00000000
        /*0b60*/ 	.word	0x00000080
        /*0b64*/ 	.short	0x010a
        /*0b66*/ 	.byte	0xff
	.zero		1


	//   ....[165]....
        /*0b68*/ 	.word	0x0000a540
        /*0b6c*/ 	.word	0x00000000
        /*0b70*/ 	.word	0x00000080
        /*0b74*/ 	.short	0x010a
        /*0b76*/ 	.byte	0xff
	.zero		1


	//----- nvinfo : EIATTR_NUM_MBARRIERS
	.align		4
.L_47:
        /*0b78*/ 	.byte	0x03, 0x38
        /*0b7a*/ 	.short	0x002b


	//----- nvinfo : EIATTR_EXIT_INSTR_OFFSETS
	.align		4
        /*0b7c*/ 	.byte	0x04, 0x1c
        /*0b7e*/ 	.short	(.L_49 - .L_48)


	//   ....[0]....
.L_48:
        /*0b80*/ 	.word	0x00002af0


	//   ....[1]....
        /*0b84*/ 	.word	0x00002ff0


	//   ....[2]....
        /*0b88*/ 	.word	0x00003050


	//   ....[3]....
        /*0b8c*/ 	.word	0x000043d0


	//   ....[4]....
        /*0b90*/ 	.word	0x00005400


	//   ....[5]....
        /*0b94*/ 	.word	0x00005440


	//   ....[6]....
        /*0b98*/ 	.word	0x000095f0


	//   ....[7]....
        /*0b9c*/ 	.word	0x00009670


	//   ....[8]....
        /*0ba0*/ 	.word	0x000096a0


	//   ....[9]....
        /*0ba4*/ 	.word	0x00009710


	//----- nvinfo : EIATTR_MAX_THREADS
	.align		4
.L_49:
        /*0ba8*/ 	.byte	0x04, 0x05
        /*0baa*/ 	.short	(.L_51 - .L_50)
.L_50:
        /*0bac*/ 	.word	0x00000100
        /*0bb0*/ 	.word	0x00000001
        /*0bb4*/ 	.word	0x00000001


	//----- nvinfo : EIATTR_CRS_STACK_SIZE
	.align		4
.L_51:
        /*0bb8*/ 	.byte	0x04, 0x1e
        /*0bba*/ 	.short	(.L_53 - .L_52)
.L_52:
        /*0bbc*/ 	.word	0x00000000


	//----- nvinfo : EIATTR_CBANK_PARAM_SIZE
	.align		4
.L_53:
        /*0bc0*/ 	.byte	0x03, 0x19
        /*0bc2*/ 	.short	0x0800


	//----- nvinfo : EIATTR_PARAM_CBANK
	.align		4
        /*0bc4*/ 	.byte	0x04, 0x0a
        /*0bc6*/ 	.short	(.L_55 - .L_54)
	.align		4
.L_54:
        /*0bc8*/ 	.word	index@(.nv.constant0._ZN7cutlass13device_kernelINS_4gemm6kernel13GemmUniversalIN4cute5tupleIJiiiiEEENS1_10collective13CollectiveMmaINS1_35MainloopSm100TmaUmmaWarpSpecializedILi8ELi2ELi4ENS5_IJNS4_1CILi2EEENSA_ILi1EEESC_EEEEENS5_IJNSA_ILi256EEENSA_ILi128EEENSA_ILi64EEEEEENS_10bfloat16_tENS5_IJlSC_lEEESJ_SK_NS4_8TiledMMAINS4_8MMA_AtomIJNS4_26SM100_MMA_F16BF16_2x1SM_SSISJ_SJ_fLi256ELi128ELNS4_4UMMA5MajorE0ELSP_0ELNSO_7ScaleInE0ELSQ_0EEEEEENS4_6LayoutINS5_IJSC_SC_SC_EEENS5_IJNSA_ILi0EEESV_SV_EEEEENS5_IJNS4_10UnderscoreESY_SY_EEEEENS4_18SM100_TMA_2SM_LOADENS4_14ComposedLayoutINS4_7SwizzleILi3ELi4ELi3EEENS4_18smem_ptr_flag_bitsILi16EEENST_INS5_IJNSA_ILi8EEESH_EEENS5_IJSH_SC_EEEEEEEvNS4_8identityES11_S1B_vS1C_EENS_8epilogue10collective18CollectiveEpilogueINS1E_23Sm100TmaWarpSpecializedILi4ELi2ELi32ELb1ELb0EEEJNS5_IJSG_SG_SH_EEENS5_IJNST_ISG_SC_EENST_INSA_ILi32EEESC_EEEEESJ_SK_SJ_SK_NS1E_6fusion15FusionCallbacksIS1I_NS1O_17LinearCombinationISJ_fSJ_fLNS_15FloatRoundStyleE2EEES1J_S1N_JEEENS4_5SM1004TMEM4LOAD26SM100_TMEM_LOAD_32dp32b32xENS4_13SM90_TMA_LOADENS12_INS13_ILi2ELi4ELi3EEES16_NST_INS5_IJS17_S1L_EEENS5_IJS1L_SC_EEEEEEENS4_39AutoVectorizingCopyWithAssumedAlignmentILi128EEENS4_14SM90_TMA_STOREES23_S25_S25_EEEvvEEEEvNT_6ParamsE)
        /*0bcc*/ 	.short	0x0380
        /*0bce*/ 	.short	0x0800


	//----- nvinfo : EIATTR_SW_WAR
	.align		4
.L_55:
        /*0bd0*/ 	.byte	0x04, 0x36
        /*0bd2*/ 	.short	(.L_57 - .L_56)
.L_56:
        /*0bd4*/ 	.word	0x00000008
.L_57:


//--------------------- .nv.callgraph             --------------------------
	.section	.nv.callgraph,"",@"SHT_CUDA_CALLGRAPH"
	.align	4
	.sectionentsize	8
	.align		4
        /*0000*/ 	.word	0x00000000
	.align		4
        /*0004*/ 	.word	0xffffffff
	.align		4
        /*0008*/ 	.word	index@(_ZN7cutlass13device_kernelINS_4gemm6kernel13GemmUniversalIN4cute5tupleIJiiiiEEENS1_10collective13CollectiveMmaINS1_35MainloopSm100TmaUmmaWarpSpecializedILi8ELi2ELi4ENS5_IJNS4_1CILi2EEENSA_ILi1EEESC_EEEEENS5_IJNSA_ILi256EEENSA_ILi128EEENSA_ILi64EEEEEENS_10bfloat16_tENS5_IJlSC_lEEESJ_SK_NS4_8TiledMMAINS4_8MMA_AtomIJNS4_26SM100_MMA_F16BF16_2x1SM_SSISJ_SJ_fLi256ELi128ELNS4_4UMMA5MajorE0ELSP_0ELNSO_7ScaleInE0ELSQ_0EEEEEENS4_6LayoutINS5_IJSC_SC_SC_EEENS5_IJNSA_ILi0EEESV_SV_EEEEENS5_IJNS4_10UnderscoreESY_SY_EEEEENS4_18SM100_TMA_2SM_LOADENS4_14ComposedLayoutINS4_7SwizzleILi3ELi4ELi3EEENS4_18smem_ptr_flag_bitsILi16EEENST_INS5_IJNSA_ILi8EEESH_EEENS5_IJSH_SC_EEEEEEEvNS4_8identityES11_S1B_vS1C_EENS_8epilogue10collective18CollectiveEpilogueINS1E_23Sm100TmaWarpSpecializedILi4ELi2ELi32ELb1ELb0EEEJNS5_IJSG_SG_SH_EEENS5_IJNST_ISG_SC_EENST_INSA_ILi32EEESC_EEEEESJ_SK_SJ_SK_NS1E_6fusion15FusionCallbacksIS1I_NS1O_17LinearCombinationISJ_fSJ_fLNS_15FloatRoundStyleE2EEES1J_S1N_JEEENS4_5SM1004TMEM4LOAD26SM100_TMEM_LOAD_32dp32b32xENS4_13SM90_TMA_LOADENS12_INS13_ILi2ELi4ELi3EEES16_NST_INS5_IJS17_S1L_EEENS5_IJS1L_SC_EEEEEEENS4_39AutoVectorizingCopyWithAssumedAlignmentILi128EEENS4_14SM90_TMA_STOREES23_S25_S25_EEEvvEEEEvNT_6ParamsE)
	.align		4
        /*000c*/ 	.word	index@(__assertfail)
	.align		4
        /*0010*/ 	.word	0x00000000
	.align		4
        /*0014*/ 	.word	0xfffffffe
	.align		4
        /*0018*/ 	.word	0x00000000
	.align		4
        /*001c*/ 	.word	0xfffffffd
	.align		4
        /*0020*/ 	.word	0x00000000
	.align		4
        /*0024*/ 	.word	0xfffffffc


//--------------------- .nv.constant4             --------------------------
	.section	.nv.constant4,"a",@progbits
	.align	8
	.align		8
.nv.constant4:
        /*0000*/ 	.dword	__assertfail
	.align		8
        /*0008*/ 	.dword	__unnamed_1
	.align		8
        /*0010*/ 	.dword	__unnamed_2
	.align		8
        /*0018*/ 	.dword	_ZN40_INTERNAL_5e415abe_4_k_cu_13266d33_329744cuda3std3__45__cpo5beginE
	.align		8
        /*0020*/ 	.dword	_ZN40_INTERNAL_5e415abe_4_k_cu_13266d33_329744cuda3std3__45__cpo3endE
	.align		8
        /*0028*/ 	.dword	_ZN40_INTERNAL_5e415abe_4_k_cu_13266d33_329744cuda3std3__45__cpo6cbeginE
	.align		8
        /*0030*/ 	.dword	_ZN40_INTERNAL_5e415abe_4_k_cu_13266d33_329744cuda3std3__45__cpo4cendE
	.align		8
        /*0038*/ 	.dword	_ZN40_INTERNAL_5e415abe_4_k_cu_13266d33_329744cuda3std3__442_GLOBAL__N__5e415abe_4_k_cu_13266d33_329746ignoreE
	.align		8
        /*0040*/ 	.dword	_ZN40_INTERNAL_5e415abe_4_k_cu_13266d33_329744cuda3std3__419piecewise_constructE
	.align		8
        /*0048*/ 	.dword	_ZN40_INTERNAL_5e415abe_4_k_cu_13266d33_329744cuda3std3__48in_placeE
	.align		8
        /*0050*/ 	.dword	_ZN40_INTERNAL_5e415abe_4_k_cu_13266d33_329744cuda3std6ranges3__45__cpo4swapE
	.align		8
        /*0058*/ 	.dword	_ZN40_INTERNAL_5e415abe_4_k_cu_13266d33_329744cuda3std6ranges3__45__cpo9iter_moveE
	.align		8
        /*0060*/ 	.dword	_ZN40_INTERNAL_5e415abe_4_k_cu_13266d33_329744cute7productE
	.align		8
        /*0068*/ 	.dword	_ZN40_INTERNAL_5e415abe_4_k_cu_13266d33_329744cute1_E
	.align		8
        /*0070*/ 	.dword	$str$25
	.align		8
        /*0078*/ 	.dword	$str$26
	.align		8
        /*0080*/ 	.dword	$str$27
	.align		8
        /*0088*/ 	.dword	$str$28


//--------------------- .text._ZN7cutlass13device_kernelINS_4gemm6kernel13GemmUniversalIN4cute5tupleIJiiiiEEENS1_10collective13CollectiveMmaINS1_35MainloopSm100TmaUmmaWarpSpecializedILi8ELi2ELi4ENS5_IJNS4_1CILi2EEENSA_ILi1EEESC_EEEEENS5_IJNSA_ILi256EEENSA_ILi128EEENSA_ILi64EEEEEENS_10bfloat16_tENS5_IJlSC_lEEESJ_SK_NS4_8TiledMMAINS4_8MMA_AtomIJNS4_26SM100_MMA_F16BF16_2x1SM_SSISJ_SJ_fLi256ELi128ELNS4_4UMMA5MajorE0ELSP_0ELNSO_7ScaleInE0ELSQ_0EEEEEENS4_6LayoutINS5_IJSC_SC_SC_EEENS5_IJNSA_ILi0EEESV_SV_EEEEENS5_IJNS4_10UnderscoreESY_SY_EEEEENS4_18SM100_TMA_2SM_LOADENS4_14ComposedLayoutINS4_7SwizzleILi3ELi4ELi3EEENS4_18smem_ptr_flag_bitsILi16EEENST_INS5_IJNSA_ILi8EEESH_EEENS5_IJSH_SC_EEEEEEEvNS4_8identityES11_S1B_vS1C_EENS_8epilogue10collective18CollectiveEpilogueINS1E_23Sm100TmaWarpSpecializedILi4ELi2ELi32ELb1ELb0EEEJNS5_IJSG_SG_SH_EEENS5_IJNST_ISG_SC_EENST_INSA_ILi32EEESC_EEEEESJ_SK_SJ_SK_NS1E_6fusion15FusionCallbacksIS1I_NS1O_17LinearCombinationISJ_fSJ_fLNS_15FloatRoundStyleE2EEES1J_S1N_JEEENS4_5SM1004TMEM4LOAD26SM100_TMEM_LOAD_32dp32b32xENS4_13SM90_TMA_LOADENS12_INS13_ILi2ELi4ELi3EEES16_NST_INS5_IJS17_S1L_EEENS5_IJS1L_SC_EEEEEEENS4_39AutoVectorizingCopyWithAssumedAlignmentILi128EEENS4_14SM90_TMA_STOREES23_S25_S25_EEEvvEEEEvNT_6ParamsE --------------------------
	.section	.text._ZN7cutlass13device_kernelINS_4gemm6kernel13GemmUniversalIN4cute5tupleIJiiiiEEENS1_10collective13CollectiveMmaINS1_35MainloopSm100TmaUmmaWarpSpecializedILi8ELi2ELi4ENS5_IJNS4_1CILi2EEENSA_ILi1EEESC_EEEEENS5_IJNSA_ILi256EEENSA_ILi128EEENSA_ILi64EEEEEENS_10bfloat16_tENS5_IJlSC_lEEESJ_SK_NS4_8TiledMMAINS4_8MMA_AtomIJNS4_26SM100_MMA_F16BF16_2x1SM_SSISJ_SJ_fLi256ELi128ELNS4_4UMMA5MajorE0ELSP_0ELNSO_7ScaleInE0ELSQ_0EEEEEENS4_6LayoutINS5_IJSC_SC_SC_EEENS5_IJNSA_ILi0EEESV_SV_EEEEENS5_IJNS4_10UnderscoreESY_SY_EEEEENS4_18SM100_TMA_2SM_LOADENS4_14ComposedLayoutINS4_7SwizzleILi3ELi4ELi3EEENS4_18smem_ptr_flag_bitsILi16EEENST_INS5_IJNSA_ILi8EEESH_EEENS5_IJSH_SC_EEEEEEEvNS4_8identityES11_S1B_vS1C_EENS_8epilogue10collective18CollectiveEpilogueINS1E_23Sm100TmaWarpSpecializedILi4ELi2ELi32ELb1ELb0EEEJNS5_IJSG_SG_SH_EEENS5_IJNST_ISG_SC_EENST_INSA_ILi32EEESC_EEEEESJ_SK_SJ_SK_NS1E_6fusion15FusionCallbacksIS1I_NS1O_17LinearCombinationISJ_fSJ_fLNS_15FloatRoundStyleE2EEES1J_S1N_JEEENS4_5SM1004TMEM4LOAD26SM100_TMEM_LOAD_32dp32b32xENS4_13SM90_TMA_LOADENS12_INS13_ILi2ELi4ELi3EEES16_NST_INS5_IJS17_S1L_EEENS5_IJS1L_SC_EEEEEEENS4_39AutoVectorizingCopyWithAssumedAlignmentILi128EEENS4_14SM90_TMA_STOREES23_S25_S25_EEEvvEEEEvNT_6ParamsE,"ax",@progbits
	.align	128
.text._ZN7cutlass13device_kernelINS_4gemm6kernel13GemmUniversalIN4cute5tupleIJiiiiEEENS1_10collective13CollectiveMmaINS1_35MainloopSm100TmaUmmaWarpSpecializedILi8ELi2ELi4ENS5_IJNS4_1CILi2EEENSA_ILi1EEESC_EEEEENS5_IJNSA_ILi256EEENSA_ILi128EEENSA_ILi64EEEEEENS_10bfloat16_tENS5_IJlSC_lEEESJ_SK_NS4_8TiledMMAINS4_8MMA_AtomIJNS4_26SM100_MMA_F16BF16_2x1SM_SSISJ_SJ_fLi256ELi128ELNS4_4UMMA5MajorE0ELSP_0ELNSO_7ScaleInE0ELSQ_0EEEEEENS4_6LayoutINS5_IJSC_SC_SC_EEENS5_IJNSA_ILi0EEESV_SV_EEEEENS5_IJNS4_10UnderscoreESY_SY_EEEEENS4_18SM100_TMA_2SM_LOADENS4_14ComposedLayoutINS4_7SwizzleILi3ELi4ELi3EEENS4_18smem_ptr_flag_bitsILi16EEENST_INS5_IJNSA_ILi8EEESH_EEENS5_IJSH_SC_EEEEEEEvNS4_8identityES11_S1B_vS1C_EENS_8epilogue10collective18CollectiveEpilogueINS1E_23Sm100TmaWarpSpecializedILi4ELi2ELi32ELb1ELb0EEEJNS5_IJSG_SG_SH_EEENS5_IJNST_ISG_SC_EENST_INSA_ILi32EEESC_EEEEESJ_SK_SJ_SK_NS1E_6fusion15FusionCallbacksIS1I_NS1O_17LinearCombinationISJ_fSJ_fLNS_15FloatRoundStyleE2EEES1J_S1N_JEEENS4_5SM1004TMEM4LOAD26SM100_TMEM_LOAD_32dp32b32xENS4_13SM90_TMA_LOADENS12_INS13_ILi2ELi4ELi3EEES16_NST_INS5_IJS17_S1L_EEENS5_IJS1L_SC_EEEEEEENS4_39AutoVectorizingCopyWithAssumedAlignmentILi128EEENS4_14SM90_TMA_STOREES23_S25_S25_EEEvvEEEEvNT_6ParamsE:
        .type           _ZN7cutlass13device_kernelINS_4gemm6kernel13GemmUniversalIN4cute5tupleIJiiiiEEENS1_10collective13CollectiveMmaINS1_35MainloopSm100TmaUmmaWarpSpecializedILi8ELi2ELi4ENS5_IJNS4_1CILi2EEENSA_ILi1EEESC_EEEEENS5_IJNSA_ILi256EEENSA_ILi128EEENSA_ILi64EEEEEENS_10bfloat16_tENS5_IJlSC_lEEESJ_SK_NS4_8TiledMMAINS4_8MMA_AtomIJNS4_26SM100_MMA_F16BF16_2x1SM_SSISJ_SJ_fLi256ELi128ELNS4_4UMMA5MajorE0ELSP_0ELNSO_7ScaleInE0ELSQ_0EEEEEENS4_6LayoutINS5_IJSC_SC_SC_EEENS5_IJNSA_ILi0EEESV_SV_EEEEENS5_IJNS4_10UnderscoreESY_SY_EEEEENS4_18SM100_TMA_2SM_LOADENS4_14ComposedLayoutINS4_7SwizzleILi3ELi4ELi3EEENS4_18smem_ptr_flag_bitsILi16EEENST_INS5_IJNSA_ILi8EEESH_EEENS5_IJSH_SC_EEEEEEEvNS4_8identityES11_S1B_vS1C_EENS_8epilogue10collective18CollectiveEpilogueINS1E_23Sm100TmaWarpSpecializedILi4ELi2ELi32ELb1ELb0EEEJNS5_IJSG_SG_SH_EEENS5_IJNST_ISG_SC_EENST_INSA_ILi32EEESC_EEEEESJ_SK_SJ_SK_NS1E_6fusion15FusionCallbacksIS1I_NS1O_17LinearCombinationISJ_fSJ_fLNS_15FloatRoundStyleE2EEES1J_S1N_JEEENS4_5SM1004TMEM4LOAD26SM100_TMEM_LOAD_32dp32b32xENS4_13SM90_TMA_LOADENS12_INS13_ILi2ELi4ELi3EEES16_NST_INS5_IJS17_S1L_EEENS5_IJS1L_SC_EEEEEEENS4_39AutoVectorizingCopyWithAssumedAlignmentILi128EEENS4_14SM90_TMA_STOREES23_S25_S25_EEEvvEEEEvNT_6ParamsE,@function
        .size           _ZN7cutlass13device_kernelINS_4gemm6kernel13GemmUniversalIN4cute5tupleIJiiiiEEENS1_10collective13CollectiveMmaINS1_35MainloopSm100TmaUmmaWarpSpecializedILi8ELi2ELi4ENS5_IJNS4_1CILi2EEENSA_ILi1EEESC_EEEEENS5_IJNSA_ILi256EEENSA_ILi128EEENSA_ILi64EEEEEENS_10bfloat16_tENS5_IJlSC_lEEESJ_SK_NS4_8TiledMMAINS4_8MMA_AtomIJNS4_26SM100_MMA_F16BF16_2x1SM_SSISJ_SJ_fLi256ELi128ELNS4_4UMMA5MajorE0ELSP_0ELNSO_7ScaleInE0ELSQ_0EEEEEENS4_6LayoutINS5_IJSC_SC_SC_EEENS5_IJNSA_ILi0EEESV_SV_EEEEENS5_IJNS4_10UnderscoreESY_SY_EEEEENS4_18SM100_TMA_2SM_LOADENS4_14ComposedLayoutINS4_7SwizzleILi3ELi4ELi3EEENS4_18smem_ptr_flag_bitsILi16EEENST_INS5_IJNSA_ILi8EEESH_EEENS5_IJSH_SC_EEEEEEEvNS4_8identityES11_S1B_vS1C_EENS_8epilogue10collective18CollectiveEpilogueINS1E_23Sm100TmaWarpSpecializedILi4ELi2ELi32ELb1ELb0EEEJNS5_IJSG_SG_SH_EEENS5_IJNST_ISG_SC_EENST_INSA_ILi32EEESC_EEEEESJ_SK_SJ_SK_NS1E_6fusion15FusionCallbacksIS1I_NS1O_17LinearCombinationISJ_fSJ_fLNS_15FloatRoundStyleE2EEES1J_S1N_JEEENS4_5SM1004TMEM4LOAD26SM100_TMEM_LOAD_32dp32b32xENS4_13SM90_TMA_LOADENS12_INS13_ILi2ELi4ELi3EEES16_NST_INS5_IJS17_S1L_EEENS5_IJS1L_SC_EEEEEEENS4_39AutoVectorizingCopyWithAssumedAlignmentILi128EEENS4_14SM90_TMA_STOREES23_S25_S25_EEEvvEEEEvNT_6ParamsE,(.L_x_209 - _ZN7cutlass13device_kernelINS_4gemm6kernel13GemmUniversalIN4cute5tupleIJiiiiEEENS1_10collective13CollectiveMmaINS1_35MainloopSm100TmaUmmaWarpSpecializedILi8ELi2ELi4ENS5_IJNS4_1CILi2EEENSA_ILi1EEESC_EEEEENS5_IJNSA_ILi256EEENSA_ILi128EEENSA_ILi64EEEEEENS_10bfloat16_tENS5_IJlSC_lEEESJ_SK_NS4_8TiledMMAINS4_8MMA_AtomIJNS4_26SM100_MMA_F16BF16_2x1SM_SSISJ_SJ_fLi256ELi128ELNS4_4UMMA5MajorE0ELSP_0ELNSO_7ScaleInE0ELSQ_0EEEEEENS4_6LayoutINS5_IJSC_SC_SC_EEENS5_IJNSA_ILi0EEESV_SV_EEEEENS5_IJNS4_10UnderscoreESY_SY_EEEEENS4_18SM100_TMA_2SM_LOADENS4_14ComposedLayoutINS4_7SwizzleILi3ELi4ELi3EEENS4_18smem_ptr_flag_bitsILi16EEENST_INS5_IJNSA_ILi8EEESH_EEENS5_IJSH_SC_EEEEEEEvNS4_8identityES11_S1B_vS1C_EENS_8epilogue10collective18CollectiveEpilogueINS1E_23Sm100TmaWarpSpecializedILi4ELi2ELi32ELb1ELb0EEEJNS5_IJSG_SG_SH_EEENS5_IJNST_ISG_SC_EENST_INSA_ILi32EEESC_EEEEESJ_SK_SJ_SK_NS1E_6fusion15FusionCallbacksIS1I_NS1O_17LinearCombinationISJ_fSJ_fLNS_15FloatRoundStyleE2EEES1J_S1N_JEEENS4_5SM1004TMEM4LOAD26SM100_TMEM_LOAD_32dp32b32xENS4_13SM90_TMA_LOADENS12_INS13_ILi2ELi4ELi3EEES16_NST_INS5_IJS17_S1L_EEENS5_IJS1L_SC_EEEEEEENS4_39AutoVectorizingCopyWithAssumedAlignmentILi128EEENS4_14SM90_TMA_STOREES23_S25_S25_EEEvvEEEEvNT_6ParamsE)
        .other          _ZN7cutlass13device_kernelINS_4gemm6kernel13GemmUniversalIN4cute5tupleIJiiiiEEENS1_10collective13CollectiveMmaINS1_35MainloopSm100TmaUmmaWarpSpecializedILi8ELi2ELi4ENS5_IJNS4_1CILi2EEENSA_ILi1EEESC_EEEEENS5_IJNSA_ILi256EEENSA_ILi128EEENSA_ILi64EEEEEENS_10bfloat16_tENS5_IJlSC_lEEESJ_SK_NS4_8TiledMMAINS4_8MMA_AtomIJNS4_26SM100_MMA_F16BF16_2x1SM_SSISJ_SJ_fLi256ELi128ELNS4_4UMMA5MajorE0ELSP_0ELNSO_7ScaleInE0ELSQ_0EEEEEENS4_6LayoutINS5_IJSC_SC_SC_EEENS5_IJNSA_ILi0EEESV_SV_EEEEENS5_IJNS4_10UnderscoreESY_SY_EEEEENS4_18SM100_TMA_2SM_LOADENS4_14ComposedLayoutINS4_7SwizzleILi3ELi4ELi3EEENS4_18smem_ptr_flag_bitsILi16EEENST_INS5_IJNSA_ILi8EEESH_EEENS5_IJSH_SC_EEEEEEEvNS4_8identityES11_S1B_vS1C_EENS_8epilogue10collective18CollectiveEpilogueINS1E_23Sm100TmaWarpSpecializedILi4ELi2ELi32ELb1ELb0EEEJNS5_IJSG_SG_SH_EEENS5_IJNST_ISG_SC_EENST_INSA_ILi32EEESC_EEEEESJ_SK_SJ_SK_NS1E_6fusion15FusionCallbacksIS1I_NS1O_17LinearCombinationISJ_fSJ_fLNS_15FloatRoundStyleE2EEES1J_S1N_JEEENS4_5SM1004TMEM4LOAD26SM100_TMEM_LOAD_32dp32b32xENS4_13SM90_TMA_LOADENS12_INS13_ILi2ELi4ELi3EEES16_NST_INS5_IJS17_S1L_EEENS5_IJS1L_SC_EEEEEEENS4_39AutoVectorizingCopyWithAssumedAlignmentILi128EEENS4_14SM90_TMA_STOREES23_S25_S25_EEEvvEEEEvNT_6ParamsE,@"STO_CUDA_ENTRY STV_DEFAULT"
_ZN7cutlass13device_kernelINS_4gemm6kernel13GemmUniversalIN4cute5tupleIJiiiiEEENS1_10collective13CollectiveMmaINS1_35MainloopSm100TmaUmmaWarpSpecializedILi8ELi2ELi4ENS5_IJNS4_1CILi2EEENSA_ILi1EEESC_EEEEENS5_IJNSA_ILi256EEENSA_ILi128EEENSA_ILi64EEEEEENS_10bfloat16_tENS5_IJlSC_lEEESJ_SK_NS4_8TiledMMAINS4_8MMA_AtomIJNS4_26SM100_MMA_F16BF16_2x1SM_SSISJ_SJ_fLi256ELi128ELNS4_4UMMA5MajorE0ELSP_0ELNSO_7ScaleInE0ELSQ_0EEEEEENS4_6LayoutINS5_IJSC_SC_SC_EEENS5_IJNSA_ILi0EEESV_SV_EEEEENS5_IJNS4_10UnderscoreESY_SY_EEEEENS4_18SM100_TMA_2SM_LOADENS4_14ComposedLayoutINS4_7SwizzleILi3ELi4ELi3EEENS4_18smem_ptr_flag_bitsILi16EEENST_INS5_IJNSA_ILi8EEESH_EEENS5_IJSH_SC_EEEEEEEvNS4_8identityES11_S1B_vS1C_EENS_8epilogue10collective18CollectiveEpilogueINS1E_23Sm100TmaWarpSpecializedILi4ELi2ELi32ELb1ELb0EEEJNS5_IJSG_SG_SH_EEENS5_IJNST_ISG_SC_EENST_INSA_ILi32EEESC_EEEEESJ_SK_SJ_SK_NS1E_6fusion15FusionCallbacksIS1I_NS1O_17LinearCombinationISJ_fSJ_fLNS_15FloatRoundStyleE2EEES1J_S1N_JEEENS4_5SM1004TMEM4LOAD26SM100_TMEM_LOAD_32dp32b32xENS4_13SM90_TMA_LOADENS12_INS13_ILi2ELi4ELi3EEES16_NST_INS5_IJS17_S1L_EEENS5_IJS1L_SC_EEEEEEENS4_39AutoVectorizingCopyWithAssumedAlignmentILi128EEENS4_14SM90_TMA_STOREES23_S25_S25_EEEvvEEEEvNT_6ParamsE:
[----:B------:R-:W1:Y:S01]  /*0000*/  LDC R1, c[0x0][0x37c] ;  /* 0x0000df00ff017b82 */ /* 0x000e620000000800 */
[----:B------:R-:W2:Y:S01]  /*0010*/  S2R R105, SR_TID.X ;  /* 0x0000000000697919 */ /* 0x000ea20000002100 */
[----:B------:R-:W3:Y:S06]  /*0020*/  LDCU.64 UR6, c[0x0][0x890] ;  /* 0x00011200ff0677ac */ /* 0x000eec0008000a00 */
[----:B------:R-:W4:Y:S01]  /*0030*/  S2UR UR37, SR_CgaCtaId ;  /* 0x00000000002579c3 */ /* 0x000f220000008800 */
[----:B------:R-:W-:Y:S02]  /*0040*/  PRMT R92, RZ, 0x7610, R92 ;  /* 0x00007610ff5c7816 */ /* 0x000fe4000000005c */
[----:B------:R-:W-:Y:S01]  /*0050*/  ELECT P1, URZ, PT ;  /* 0x0000000000ff782f */ /* 0x000fe20003820000 */
[----:B------:R-:W1:Y:S01]  /*0060*/  LDCU.64 UR46, c[0x0][0x358] ;  /* 0x00006b00ff2e77ac */ /* 0x000e620008000a00 */
[----:B---3--:R-:W-:-:S04]  /*0070*/  UISETP.NE.U32.AND UP0, UPT, UR6, URZ, UPT ;  /* 0x000000ff0600728c */ /* 0x008fc8000bf05070 */
[----:B------:R-:W-:Y:S02]  /*0080*/  UISETP.NE.AND.EX UP0, UPT, UR7, URZ, UPT, UP0 ;  /* 0x000000ff0700728c */ /* 0x000fe4000bf05300 */
[----:B----4-:R-:W-:Y:S02]  /*0090*/  ULOP3.LUT UR5, UR37, 0x1, URZ, 0xc0, !UPT ;  /* 0x0000000125057892 */ /* 0x010fe4000f8ec0ff */
[----:B------:R-:W-:Y:S01]  /*00a0*/  ULOP3.LUT UR4, UR37, 0x1, URZ, 0x3c, !UPT ;  /* 0x0000000125047892 */ /* 0x000fe2000f8e3cff */
[----:B--2---:R-:W-:-:S05]  /*00b0*/  SHF.R.U32.HI R96, RZ, 0x5, R105 ;  /* 0x00000005ff607819 */ /* 0x004fca0000011669 */
[----:B------:R-:W2:Y:S02]  /*00c0*/  SHFL.IDX PT, R0, R96, RZ, 0x1f ;  /* 0x00001fff60007589 */ /* 0x000ea400000e0000 */
[----:B--2---:R-:W-:Y:S01]  /*00d0*/  R2UR UR10, R0 ;  /* 0x00000000000a72ca */ /* 0x004fe200000e0000 */
[----:B-1----:R-:W-:-:S14]  /*00e0*/  BRA.U UP0, `(.L_x_0) ;  /* 0x00000001002c7547 */ /* 0x002fdc000b800000 */
[----:B------:R-:W1:Y:S02]  /*00f0*/  LDCU.64 UR8, c[0x0][0x888] ;  /* 0x00011100ff0877ac */ /* 0x000e640008000a00 */
[----:B-1----:R-:W-:-:S04]  /*0100*/  UISETP.NE.U32.AND UP0, UPT, UR8, URZ, UPT ;  /* 0x000000ff0800728c */ /* 0x002fc8000bf05070 */
[----:B------:R-:W-:-:S09]  /*0110*/  UISETP.NE.AND.EX UP0, UPT, UR9, URZ, UPT, UP0 ;  /* 0x000000ff0900728c */ /* 0x000fd2000bf05300 */
[----:B------:R-:W-:Y:S05]  /*0120*/  BRA.U !UP0, `(.L_x_1) ;  /* 0x0000000108107547 */ /* 0x000fea000b800000 */
[----:B------:R-:W1:Y:S02]  /*0130*/  LDC.64 R2, c[0x0][0x888] ;  /* 0x00022200ff027b82 */ /* 0x000e640000000a00 */
[----:B-1----:R1:W5:Y:S01]  /*0140*/  LDG.E R49, desc[UR46][R2.64] ;  /* 0x0000002e02317981 */ /* 0x002362000c1e1900 */
[----:B------:R-:W-:Y:S01]  /*0150*/  HFMA2 R92, -RZ, RZ, 0, 5.9604644775390625e-08 ;  /* 0x00000001ff5c7431 */ /* 0x000fe200000001ff */
[----:B------:R-:W-:Y:S05]  /*0160*/  BRA `(.L_x_0) ;  /* 0x00000000000c7947 */ /* 0x000fea0003800000 */
.L_x_1:
[----:B------:R-:W1:Y:S01]  /*0170*/  LDCU UR8, c[0x0][0x880] ;  /* 0x00011000ff0877ac */ /* 0x000e620008000800 */
[----:B------:R-:W-:Y:S01]  /*0180*/  HFMA2 R92, -RZ, RZ, 0, 5.9604644775390625e-08 ;  /* 0x00000001ff5c7431 */ /* 0x000fe200000001ff */
[----:B-1----:R-:W-:-:S07]  /*0190*/  MOV R49, UR8 ;  /* 0x0000000800317c02 */ /* 0x002fce0008000f00 */
.L_x_0:
[----:B------:R-:W2:Y:S02]  /*01a0*/  LDCU.64 UR8, c[0x0][0x8b0] ;  /* 0x00011600ff0877ac */ /* 0x000ea40008000a00 */
[----:B--2---:R-:W-:-:S04]  /*01b0*/  UISETP.NE.U32.AND UP0, UPT, UR8, URZ, UPT ;  /* 0x000000ff0800728c */ /* 0x004fc8000bf05070 */
[----:B------:R-:W-:-:S09]  /*01c0*/  UISETP.NE.AND.EX UP0, UPT, UR9, URZ, UPT, UP0 ;  /* 0x000000ff0900728c */ /* 0x000fd2000bf05300 */
[----:B------:R-:W-:Y:S05]  /*01d0*/  BRA.U UP0, `(.L_x_2) ;  /* 0x0000000100247547 */ /* 0x000fea000b800000 */
[----:B------:R-:W2:Y:S02]  /*01e0*/  LDCU.64 UR8, c[0x0][0x8a8] ;  /* 0x00011500ff0877ac */ /* 0x000ea40008000a00 */
[----:B--2---:R-:W-:-:S04]  /*01f0*/  UISETP.NE.U32.AND UP0, UPT, UR8, URZ, UPT ;  /* 0x000000ff0800728c */ /* 0x004fc8000bf05070 */
[----:B------:R-:W-:-:S09]  /*0200*/  UISETP.NE.AND.EX UP0, UPT, UR9, URZ, UPT, UP0 ;  /* 0x000000ff0900728c */ /* 0x000fd2000bf05300 */
[----:B------:R-:W-:Y:S05]  /*0210*/  BRA.U !UP0, `(.L_x_3) ;  /* 0x00000001080c7547 */ /* 0x000fea000b800000 */
[----:B-1----:R-:W1:Y:S02]  /*0220*/  LDC.64 R2, c[0x0][0x8a8] ;  /* 0x00022a00ff027b82 */ /* 0x002e640000000a00 */
[----:B-1----:R2:W5:Y:S01]  /*0230*/  LDG.E R47, desc[UR46][R2.64] ;  /* 0x0000002e022f7981 */ /* 0x002562000c1e1900 */
[----:B------:R-:W-:Y:S05]  /*0240*/  BRA `(.L_x_2) ;  /* 0x0000000000087947 */ /* 0x000fea0003800000 */
.L_x_3:
[----:B------:R-:W2:Y:S02]  /*0250*/  LDCU UR8, c[0x0][0x8a0] ;  /* 0x00011400ff0877ac */ /* 0x000ea40008000800 */
[----:B--2---:R-:W-:Y:S02]  /*0260*/  MOV R47, UR8 ;  /* 0x00000008002f7c02 */ /* 0x004fe40008000f00 */
.L_x_2:
[----:B------:R-:W-:Y:S01]  /*0270*/  IMAD.U32 R0, RZ, RZ, UR10 ;  /* 0x0000000aff007e24 */ /* 0x000fe2000f8e00ff */
[----:B------:R-:W-:Y:S04]  /*0280*/  BSSY.RECONVERGENT B0, `(.L_x_4) ;  /* 0x000000c000007945 */ /* 0x000fe80003800200 */
[C---:B------:R-:W-:Y:S02]  /*0290*/  ISETP.NE.OR P2, PT, R0.reuse, 0x1, !P1 ;  /* 0x000000010000780c */ /* 0x040fe40004f45670 */
[----:B------:R-:W-:-:S11]  /*02a0*/  ISETP.NE.OR P0, PT, R0, 0x3, !P1 ;  /* 0x000000030000780c */ /* 0x000fd60004f05670 */
[----:B------:R-:W-:Y:S05]  /*02b0*/  @P2 BRA `(.L_x_5) ;  /* 0x0000000000202947 */ /* 0x000fea0003800000 */
[----:B------:R-:W3:Y:S02]  /*02c0*/  LDCU.64 UR8, c[0x0][0x348] ;  /* 0x00006900ff0877ac */ /* 0x000ee40008000a00 */
[----:B---3--:R-:W-:Y:S02]  /*02d0*/  UIADD3 UR12, UP1, UPT, UR8, 0x80, URZ ;  /* 0x00000080080c7890 */ /* 0x008fe4000ff3e0ff */
[----:B------:R-:W-:Y:S02]  /*02e0*/  UIADD3 UR8, UP0, UPT, UR8, 0x180, URZ ;  /* 0x0000018008087890 */ /* 0x000fe4000ff1e0ff */
[----:B------:R-:W-:Y:S02]  /*02f0*/  UIADD3.X UR13, UPT, UPT, URZ, UR9, URZ, UP1, !UPT ;  /* 0x00000009ff0d7290 */ /* 0x000fe40008ffe4ff */
[----:B------:R-:W-:-:S07]  /*0300*/  UIADD3.X UR9, UPT, UPT, URZ, UR9, URZ, UP0, !UPT ;  /* 0x00000009ff097290 */ /* 0x000fce00087fe4ff */
[----:B------:R3:W-:Y:S02]  /*0310*/  UTMACCTL.PF [UR12] ;  /* 0x000000000c0079b9 */ /* 0x0007e40008040000 */
[----:B------:R3:W-:Y:S02]  /*0320*/  UTMACCTL.PF [UR8] ;  /* 0x00000000080079b9 */ /* 0x0007e40008040000 */
[----:B---3--:R-:W-:Y:S01]  /*0330*/  NOP ;  /* 0x0000000000007918 */ /* 0x008fe20000000000 */
.L_x_5:
[----:B------:R-:W-:Y:S05]  /*0340*/  BSYNC.RECONVERGENT B0 ;  /* 0x0000000000007941 */ /* 0x000fea0003800200 */
.L_x_4:
[----:B------:R-:W-:Y:S04]  /*0350*/  BSSY.RECONVERGENT B0, `(.L_x_6) ;  /* 0x000000a000007945 */ /* 0x000fe80003800200 */
        /* <DEDUP_REMOVED lines=9> */
.L_x_7:
[----:B------:R-:W-:Y:S05]  /*03f0*/  BSYNC.RECONVERGENT B0 ;  /* 0x0000000000007941 */ /* 0x000fea0003800200 */
.L_x_6:
[----:B------:R-:W3:Y:S01]  /*0400*/  LDCU.64 UR8, c[0x0][0x888] ;  /* 0x00011100ff0877ac */ /* 0x000ee20008000a00 */
[----:B------:R-:W-:Y:S02]  /*0410*/  UISETP.EQ.U32.AND UP1, UPT, UR6, URZ, UPT ;  /* 0x000000ff0600728c */ /* 0x000fe4000bf22070 */
[----:B------:R-:W-:Y:S02]  /*0420*/  UPLOP3.LUT UP5, UPT, UPT, UPT, UPT, 0x80, 0x8 ;  /* 0x000000000008789c */ /* 0x000fe40003faf070 */
[----:B---3--:R-:W-:-:S04]  /*0430*/  UISETP.NE.U32.AND UP0, UPT, UR8, URZ, UPT ;  /* 0x000000ff0800728c */ /* 0x008fc8000bf05070 */
[----:B------:R-:W-:-:S04]  /*0440*/  UISETP.NE.AND.EX UP0, UPT, UR9, URZ, UPT, UP0 ;  /* 0x000000ff0900728c */ /* 0x000fc8000bf05300 */
[----:B------:R-:W-:-:S04]  /*0450*/  UISETP.EQ.OR.EX UP2, UPT, UR7, URZ, !UP0, UP1 ;  /* 0x000000ff0700728c */ /* 0x000fc8000c742710 */
[----:B------:R-:W-:-:S05]  /*0460*/  UP2UR UR50, UPR, URZ, 0x4 ;  /* 0x00000004ff327883 */ /* 0x000fca0008000000 */
[----:B------:R-:W-:Y:S07]  /*0470*/  BRA.U !UP2, `(.L_x_8) ;  /* 0x000000010a207547 */ /* 0x000fee000b800000 */
[----:B------:R-:W-:Y:S01]  /*0480*/  UISETP.NE.U32.AND UP2, UPT, UR6, URZ, UPT ;  /* 0x000000ff0600728c */ /* 0x000fe2000bf45070 */
[----:B-----5:R-:W-:Y:S01]  /*0490*/  FSETP.NEU.AND P0, PT, R49, RZ, PT ;  /* 0x000000ff3100720b */ /* 0x020fe20003f0d000 */
[----:B------:R-:W-:Y:S02]  /*04a0*/  USEL UR6, URZ, 0xffffffff, UP0 ;  /* 0xffffffffff067887 */ /* 0x000fe40008000000 */
[----:B------:R-:W-:-:S10]  /*04b0*/  UISETP.NE.AND.EX UP2, UPT, UR7, URZ, UPT, UP2 ;  /* 0x000000ff0700728c */ /* 0x000fd4000bf45320 */
[----:B------:R-:W-:Y:S01]  /*04c0*/  VOTEU.ANY UP1, P0 ;  /* 0x0000000000ff7886 */ /* 0x000fe20000020100 */
[----:B------:R-:W-:-:S04]  /*04d0*/  @!UP2 USEL UR6, URZ, 0xffffffff, UP1 ;  /* 0xffffffffff06a887 */ /* 0x000fc80008800000 */
[----:B------:R-:W-:-:S04]  /*04e0*/  ULOP3.LUT UR6, UR6, 0x1, URZ, 0xc0, !UPT ;  /* 0x0000000106067892 */ /* 0x000fc8000f8ec0ff */
[----:B------:R-:W-:-:S11]  /*04f0*/  UISETP.NE.U32.AND UP5, UPT, UR6, 0x1, UPT ;  /* 0x000000010600788c */ /* 0x000fd6000bfa5070 */
.L_x_8:
[----:B------:R-:W3:Y:S01]  /*0500*/  SHFL.IDX PT, R0, R96, RZ, 0x1f ;  /* 0x00001fff60007589 */ /* 0x000ee200000e0000 */
[----:B------:R-:W-:-:S04]  /*0510*/  UISETP.NE.AND UP1, UPT, UR10, 0x2, UPT ;  /* 0x000000020a00788c */ /* 0x000fc8000bf25270 */
[----:B------:R-:W-:Y:S02]  /*0520*/  UISETP.EQ.AND UP2, UPT, UR5, URZ, !UP1 ;  /* 0x000000ff0500728c */ /* 0x000fe4000cf42270 */
[----:B------:R-:W-:-:S04]  /*0530*/  USEL UR6, URZ, 0x1, UP1 ;  /* 0x00000001ff067887 */ /* 0x000fc80008800000 */
[----:B------:R-:W-:Y:S02]  /*0540*/  PLOP3.LUT P5, PT, P1, PT, UP2, 0x80, 0x8 ;  /* 0x000000000008781c */ /* 0x000fe40000faf028 */
[----:B---3--:R-:W-:-:S13]  /*0550*/  ISETP.NE.AND P0, PT, R0, RZ, PT ;  /* 0x000000ff0000720c */ /* 0x008fda0003f05270 */
[----:B------:R-:W-:Y:S05]  /*0560*/  @P0 BRA `(.L_x_9) ;  /* 0x0000000000640947 */ /* 0x000fea0003800000 */
[----:B------:R-:W-:Y:S01]  /*0570*/  UMOV UR8, 0x400 ;  /* 0x0000040000087882 */ /* 0x000fe20000000000 */
[----:B------:R-:W-:Y:S01]  /*0580*/  UMOV UR7, 0x1 ;  /* 0x0000000100077882 */ /* 0x000fe20000000000 */
[----:B------:R-:W-:Y:S02]  /*0590*/  ULEA UR8, UR37, UR8, 0x18 ;  /* 0x0000000825087291 */ /* 0x000fe4000f8ec0ff */
[----:B------:R-:W-:-:S04]  /*05a0*/  UIADD3 UR12, UPT, UPT, -UR7, 0x100000, URZ ;  /* 0x00100000070c7890 */ /* 0x000fc8000fffe1ff */
[----:B------:R-:W-:Y:S02]  /*05b0*/  USHF.L.U32 UR13, UR12, 0xb, URZ ;  /* 0x0000000b0c0d7899 */ /* 0x000fe400080006ff */
[----:B------:R-:W-:Y:S01]  /*05c0*/  USHF.L.U32 UR12, UR12, 0x1, URZ ;  /* 0x000000010c0c7899 */ /* 0x000fe200080006ff */
[----:B------:R-:W-:Y:S01]  /*05d0*/  ELECT P0, URZ, PT ;  /* 0x0000000000ff782f */ /* 0x000fe20003800000 */
[----:B------:R-:W3:Y:S10]  /*05e0*/  FENCE.VIEW.ASYNC.S ;  /* 0x00000000000073c6 */ /* 0x000ef40000000000 */
[----:B---3--:R3:W4:Y:S01]  /*05f0*/  SYNCS.EXCH.64 URZ, [UR8], UR12 ;  /* 0x0000000c08ff75b2 */ /* 0x0087220008000100 */
[----:B------:R3:W1:Y:S01]  /*0600*/  SYNCS.EXCH.64 URZ, [UR8+0x40], UR12 ;  /* 0x0000400c08ff75b2 */ /* 0x0006620008000100 */
        /* <DEDUP_REMOVED lines=13> */
[----:B------:R3:W1:Y:S02]  /*06e0*/  SYNCS.EXCH.64 URZ, [UR8+0x78], UR12 ;  /* 0x0000780c08ff75b2 */ /* 0x0006640008000100 */
[----:B---3--:R-:W-:Y:S01]  /*06f0*/  NOP ;  /* 0x0000000000007918 */ /* 0x008fe20000000000 */
.L_x_9:
[----:B------:R-:W3:Y:S01]  /*0700*/  SHFL.IDX PT, R0, R96, RZ, 0x1f ;  /* 0x00001fff60007589 */ /* 0x000ee200000e0000 */
[----:B------:R-:W-:Y:S01]  /*0710*/  NOP ;  /* 0x0000000000007918 */ /* 0x000fe20000000000 */
[----:B---3--:R-:W-:-:S13]  /*0720*/  ISETP.NE.AND P0, PT, R0, 0x1, PT ;  /* 0x000000010000780c */ /* 0x008fda0003f05270 */
[----:B------:R-:W-:Y:S05]  /*0730*/  @P0 BRA `(.L_x_10) ;  /* 0x0000000000540947 */ /* 0x000fea0003800000 */
[----:B------:R-:W-:Y:S01]  /*0740*/  UMOV UR9, 0x400 ;  /* 0x0000040000097882 */ /* 0x000fe20000000000 */
[----:B------:R-:W-:Y:S01]  /*0750*/  UMOV UR8, 0x20 ;  /* 0x0000002000087882 */ /* 0x000fe20000000000 */
[----:B------:R-:W-:Y:S01]  /*0760*/  UMOV UR7, 0x80 ;  /* 0x0000008000077882 */ /* 0x000fe20000000000 */
[----:B------:R-:W-:Y:S02]  /*0770*/  ULEA UR9, UR37, UR9, 0x18 ;  /* 0x0000000925097291 */ /* 0x000fe4000f8ec0ff */
[----:B------:R-:W-:-:S04]  /*0780*/  UIADD3 UR12, UPT, UPT, -UR8, 0x100000, URZ ;  /* 0x00100000080c7890 */ /* 0x000fc8000fffe1ff */
[----:B------:R-:W-:Y:S02]  /*0790*/  USHF.L.U32 UR13, UR12, 0xb, URZ ;  /* 0x0000000b0c0d7899 */ /* 0x000fe400080006ff */
[----:B------:R-:W-:Y:S02]  /*07a0*/  USHF.L.U32 UR12, UR12, 0x1, URZ ;  /* 0x000000010c0c7899 */ /* 0x000fe400080006ff */
[----:B------:R-:W-:-:S04]  /*07b0*/  UIADD3 UR14, UPT, UPT, -UR7, 0x100000, URZ ;  /* 0x00100000070e7890 */ /* 0x000fc8000fffe1ff */
[----:B------:R-:W-:Y:S02]  /*07c0*/  USHF.L.U32 UR15, UR14, 0xb, URZ ;  /* 0x0000000b0e0f7899 */ /* 0x000fe400080006ff */
[----:B------:R-:W-:Y:S01]  /*07d0*/  USHF.L.U32 UR14, UR14, 0x1, URZ ;  /* 0x000000010e0e7899 */ /* 0x000fe200080006ff */
[----:B------:R-:W-:Y:S01]  /*07e0*/  ELECT P0, URZ, PT ;  /* 0x0000000000ff782f */ /* 0x000fe20003800000 */
[----:B------:R-:W3:Y:S02]  /*07f0*/  FENCE.VIEW.ASYNC.S ;  /* 0x00000000000073c6 */ /* 0x000ee40000000000 */
[----:B---3--:R3:W1:Y:S08]  /*0800*/  SYNCS.EXCH.64 URZ, [UR9+0x80], UR12 ;  /* 0x0000800c09ff75b2 */ /* 0x0086700008000100 */
[----:B------:R3:W1:Y:S01]  /*0810*/  SYNCS.EXCH.64 URZ, [UR9+0xa0], UR14 ;  /* 0x0000a00e09ff75b2 */ /* 0x0006620008000100 */
[----:B------:R3:W1:Y:S01]  /*0820*/  SYNCS.EXCH.64 URZ, [UR9+0x88], UR12 ;  /* 0x0000880c09ff75b2 */ /* 0x0006620008000100 */
[----:B------:R3:W1:Y:S01]  /*0830*/  SYNCS.EXCH.64 URZ, [UR9+0xa8], UR14 ;  /* 0x0000a80e09ff75b2 */ /* 0x0006620008000100 */
[----:B------:R3:W1:Y:S01]  /*0840*/  SYNCS.EXCH.64 URZ, [UR9+0x90], UR12 ;  /* 0x0000900c09ff75b2 */ /* 0x0006620008000100 */
[----:B------:R3:W1:Y:S01]  /*0850*/  SYNCS.EXCH.64 URZ, [UR9+0xb0], UR14 ;  /* 0x0000b00e09ff75b2 */ /* 0x0006620008000100 */
[----:B------:R3:W1:Y:S01]  /*0860*/  SYNCS.EXCH.64 URZ, [UR9+0x98], UR12 ;  /* 0x0000980c09ff75b2 */ /* 0x0006620008000100 */
[----:B------:R3:W1:Y:S01]  /*0870*/  SYNCS.EXCH.64 URZ, [UR9+0xb8], UR14 ;  /* 0x0000b80e09ff75b2 */ /* 0x0006620008000100 */
[----:B------:R-:W-:Y:S01]  /*0880*/  NOP ;  /* 0x0000000000007918 */ /* 0x000fe20000000000 */
.L_x_10:
[----:B------:R-:W2:Y:S01]  /*0890*/  SHFL.IDX PT, R0, R96, RZ, 0x1f ;  /* 0x00001fff60007589 */ /* 0x000ea200000e0000 */
[----:B------:R-:W-:Y:S01]  /*08a0*/  NOP ;  /* 0x0000000000007918 */ /* 0x000fe20000000000 */
[----:B--2---:R-:W-:-:S13]  /*08b0*/  ISETP.NE.AND P0, PT, R0, 0x3, PT ;  /* 0x000000030000780c */ /* 0x004fda0003f05270 */
[----:B------:R-:W-:Y:S05]  /*08c0*/  @P0 BRA `(.L_x_11) ;  /* 0x00000000002c0947 */ /* 0x000fea0003800000 */
[----:B------:R-:W-:Y:S01]  /*08d0*/  UMOV UR8, 0x400 ;  /* 0x0000040000087882 */ /* 0x000fe20000000000 */
[----:B------:R-:W-:Y:S01]  /*08e0*/  UMOV UR7, 0x20 ;  /* 0x0000002000077882 */ /* 0x000fe20000000000 */
[----:B------:R-:W-:Y:S02]  /*08f0*/  ULEA UR8, UR37, UR8, 0x18 ;  /* 0x0000000825087291 */ /* 0x000fe4000f8ec0ff */
[----:B---3--:R-:W-:-:S04]  /*0900*/  UIADD3 UR12, UPT, UPT, -UR7, 0x100000, URZ ;  /* 0x00100000070c7890 */ /* 0x008fc8000fffe1ff */
[----:B------:R-:W-:Y:S02]  /*0910*/  USHF.L.U32 UR13, UR12, 0xb, URZ ;  /* 0x0000000b0c0d7899 */ /* 0x000fe400080006ff */
[----:B------:R-:W-:Y:S01]  /*0920*/  USHF.L.U32 UR12, UR12, 0x1, URZ ;  /* 0x000000010c0c7899 */ /* 0x000fe200080006ff */
[----:B------:R-:W-:Y:S01]  /*0930*/  ELECT P0, URZ, PT ;  /* 0x0000000000ff782f */ /* 0x000fe20003800000 */
[----:B------:R-:W2:Y:S10]  /*0940*/  FENCE.VIEW.ASYNC.S ;  /* 0x00000000000073c6 */ /* 0x000eb40000000000 */
[----:B--2---:R2:W3:Y:S01]  /*0950*/  SYNCS.EXCH.64 URZ, [UR8+0xc0], UR12 ;  /* 0x0000c00c08ff75b2 */ /* 0x0044e20008000100 */
[----:B------:R2:W1:Y:S01]  /*0960*/  SYNCS.EXCH.64 URZ, [UR8+0xc8], UR12 ;  /* 0x0000c80c08ff75b2 */ /* 0x0004620008000100 */
[----:B------:R-:W-:Y:S01]  /*0970*/  NOP ;  /* 0x0000000000007918 */ /* 0x000fe20000000000 */
.L_x_11:
[----:B------:R-:W4:Y:S01]  /*0980*/  SHFL.IDX PT, R0, R96, RZ, 0x1f ;  /* 0x00001fff60007589 */ /* 0x000f2200000e0000 */
[----:B------:R-:W-:Y:S01]  /*0990*/  NOP ;  /* 0x0000000000007918 */ /* 0x000fe20000000000 */
[----:B----4-:R-:W-:-:S13]  /*09a0*/  ISETP.NE.AND P0, PT, R0, 0x4, PT ;  /* 0x000000040000780c */ /* 0x010fda0003f05270 */
[----:B------:R-:W-:Y:S05]  /*09b0*/  @P0 BRA `(.L_x_12) ;  /* 0x0000000000480947 */ /* 0x000fea0003800000 */
[----:B---3--:R-:W-:Y:S01]  /*09c0*/  UMOV UR9, 0x1e0 ;  /* 0x000001e000097882 */ /* 0x008fe20000000000 */
[----:B--2---:R-:W-:Y:S01]  /*09d0*/  UMOV UR8, 0x400 ;  /* 0x0000040000087882 */ /* 0x004fe20000000000 */
[----:B------:R-:W-:Y:S01]  /*09e0*/  USEL UR9, UR9, 0x1a0, UP5 ;  /* 0x000001a009097887 */ /* 0x000fe2000a800000 */
        /* <DEDUP_REMOVED lines=9> */
[----:B------:R-:W2:Y:S02]  /*0a80*/  FENCE.VIEW.ASYNC.S ;  /* 0x00000000000073c6 */ /* 0x000ea40000000000 */
[----:B--2---:R4:W2:Y:S08]  /*0a90*/  SYNCS.EXCH.64 URZ, [UR8+0xd0], UR12 ;  /* 0x0000d00c08ff75b2 */ /* 0x0048b00008000100 */
[----:B------:R4:W3:Y:S01]  /*0aa0*/  SYNCS.EXCH.64 URZ, [UR8+0xe0], UR14 ;  /* 0x0000e00e08ff75b2 */ /* 0x0008e20008000100 */
[----:B------:R4:W1:Y:S01]  /*0ab0*/  SYNCS.EXCH.64 URZ, [UR8+0xd8], UR12 ;  /* 0x0000d80c08ff75b2 */ /* 0x0008620008000100 */
[----:B------:R4:W1:Y:S02]  /*0ac0*/  SYNCS.EXCH.64 URZ, [UR8+0xe8], UR14 ;  /* 0x0000e80e08ff75b2 */ /* 0x0008640008000100 */
[----:B----4-:R-:W-:Y:S01]  /*0ad0*/  NOP ;  /* 0x0000000000007918 */ /* 0x010fe20000000000 */
.L_x_12:
[----:B------:R-:W4:Y:S01]  /*0ae0*/  SHFL.IDX PT, R0, R96, RZ, 0x1f ;  /* 0x00001fff60007589 */ /* 0x000f2200000e0000 */
[----:B------:R-:W-:Y:S01]  /*0af0*/  NOP ;  /* 0x0000000000007918 */ /* 0x000fe20000000000 */
[----:B----4-:R-:W-:-:S13]  /*0b00*/  ISETP.NE.AND P0, PT, R0, 0x5, PT ;  /* 0x000000050000780c */ /* 0x010fda0003f05270 */
[----:B------:R-:W-:Y:S05]  /*0b10*/  @P0 BRA `(.L_x_13) ;  /* 0x0000000000540947 */ /* 0x000fea0003800000 */
[----:B---3--:R-:W-:Y:S01]  /*0b20*/  UMOV UR9, 0x400 ;  /* 0x0000040000097882 */ /* 0x008fe20000000000 */
[----:B--2---:R-:W-:Y:S01]  /*0b30*/  UMOV UR8, 0x1 ;  /* 0x0000000100087882 */ /* 0x004fe20000000000 */
        /* <DEDUP_REMOVED lines=13> */
[----:B------:R4:W1:Y:S01]  /*0c10*/  SYNCS.EXCH.64 URZ, [UR9+0x118], UR14 ;  /* 0x0001180e09ff75b2 */ /* 0x0008620008000100 */
[----:B------:R4:W1:Y:S01]  /*0c20*/  SYNCS.EXCH.64 URZ, [UR9+0x100], UR12 ;  /* 0x0001000c09ff75b2 */ /* 0x0008620008000100 */
[----:B------:R4:W1:Y:S01]  /*0c30*/  SYNCS.EXCH.64 URZ, [UR9+0x120], UR14 ;  /* 0x0001200e09ff75b2 */ /* 0x0008620008000100 */
[----:B------:R4:W1:Y:S01]  /*0c40*/  SYNCS.EXCH.64 URZ, [UR9+0x108], UR12 ;  /* 0x0001080c09ff75b2 */ /* 0x0008620008000100 */
[----:B------:R4:W1:Y:S02]  /*0c50*/  SYNCS.EXCH.64 URZ, [UR9+0x128], UR14 ;  /* 0x0001280e09ff75b2 */ /* 0x0008640008000100 */
[----:B----4-:R-:W-:Y:S01]  /*0c60*/  NOP ;  /* 0x0000000000007918 */ /* 0x010fe20000000000 */
.L_x_13:
[----:B------:R-:W4:Y:S01]  /*0c70*/  SHFL.IDX PT, R0, R96, RZ, 0x1f ;  /* 0x00001fff60007589 */ /* 0x000f2200000e0000 */
[----:B------:R-:W-:Y:S01]  /*0c80*/  ISETP.NE.OR P1, PT, RZ, UR10, !P1 ;  /* 0x0000000aff007c0c */ /* 0x000fe2000cf25670 */
[----:B------:R-:W-:Y:S01]  /*0c90*/  NOP ;  /* 0x0000000000007918 */ /* 0x000fe20000000000 */
[----:B----4-:R-:W-:-:S13]  /*0ca0*/  ISETP.NE.AND P0, PT, R0, 0x3, PT ;  /* 0x000000030000780c */ /* 0x010fda0003f05270 */
[----:B------:R-:W-:Y:S05]  /*0cb0*/  @P0 BRA `(.L_x_14) ;  /* 0x0000000000340947 */ /* 0x000fea0003800000 */
[----:B--2---:R-:W-:Y:S01]  /*0cc0*/  UMOV UR8, 0x400 ;  /* 0x0000040000087882 */ /* 0x004fe20000000000 */
[----:B------:R-:W-:Y:S01]  /*0cd0*/  UMOV UR7, 0x20 ;  /* 0x0000002000077882 */ /* 0x000fe20000000000 */
[----:B------:R-:W-:Y:S02]  /*0ce0*/  ULEA UR8, UR37, UR8, 0x18 ;  /* 0x0000000825087291 */ /* 0x000fe4000f8ec0ff */
[----:B---3--:R-:W-:-:S04]  /*0cf0*/  UIADD3 UR12, UPT, UPT, -UR7, 0x100000, URZ ;  /* 0x00100000070c7890 */ /* 0x008fc8000fffe1ff */
[----:B------:R-:W-:Y:S02]  /*0d00*/  USHF.L.U32 UR13, UR12, 0xb, URZ ;  /* 0x0000000b0c0d7899 */ /* 0x000fe400080006ff */
[----:B------:R-:W-:Y:S01]  /*0d10*/  USHF.L.U32 UR12, UR12, 0x1, URZ ;  /* 0x000000010c0c7899 */ /* 0x000fe200080006ff */
[----:B------:R-:W-:Y:S01]  /*0d20*/  ELECT P0, URZ, PT ;  /* 0x0000000000ff782f */ /* 0x000fe20003800000 */
[----:B------:R-:W2:Y:S10]  /*0d30*/  FENCE.VIEW.ASYNC.S ;  /* 0x00000000000073c6 */ /* 0x000eb40000000000 */
[----:B--2---:R4:W2:Y:S01]  /*0d40*/  SYNCS.EXCH.64 URZ, [UR8+0x130], UR12 ;  /* 0x0001300c08ff75b2 */ /* 0x0048a20008000100 */
[----:B------:R4:W3:Y:S01]  /*0d50*/  SYNCS.EXCH.64 URZ, [UR8+0x140], UR12 ;  /* 0x0001400c08ff75b2 */ /* 0x0008e20008000100 */
[----:B------:R4:W1:Y:S01]  /*0d60*/  SYNCS.EXCH.64 URZ, [UR8+0x138], UR12 ;  /* 0x0001380c08ff75b2 */ /* 0x0008620008000100 */
[----:B------:R4:W1:Y:S02]  /*0d70*/  SYNCS.EXCH.64 URZ, [UR8+0x148], UR12 ;  /* 0x0001480c08ff75b2 */ /* 0x0008640008000100 */
[----:B----4-:R-:W-:Y:S01]  /*0d80*/  NOP ;  /* 0x0000000000007918 */ /* 0x010fe20000000000 */
.L_x_14:
[----:B------:R-:W-:Y:S01]  /*0d90*/  VOTEU.ALL UP1, P1 ;  /* 0x0000000000ff7886 */ /* 0x000fe20000820000 */
[----:B--2---:R-:W2:Y:S01]  /*0da0*/  LDCU UR8, c[0x0][0x36c] ;  /* 0x00006d80ff0877ac */ /* 0x004ea20008000800 */
[----:B------:R-:W-:Y:S01]  /*0db0*/  NOP ;  /* 0x0000000000007918 */ /* 0x000fe20000000000 */
[----:B------:R-:W-:Y:S01]  /*0dc0*/  LOP3.LUT R10, R105, 0x1f, RZ, 0xc0, !PT ;  /* 0x0000001f690a7812 */ /* 0x000fe200078ec0ff */
[----:B---3--:R-:W-:Y:S01]  /*0dd0*/  UMOV UR12, 0x20 ;  /* 0x00000020000c7882 */ /* 0x008fe20000000000 */
[----:B------:R-:W-:Y:S01]  /*0de0*/  @!UP1 UMOV UR7, 0x400 ;  /* 0x0000040000079882 */ /* 0x000fe20000000000 */
[----:B------:R-:W-:-:S04]  /*0df0*/  @!UP1 UIADD3 UR12, UPT, UPT, -UR12, 0x100000, URZ ;  /* 0x001000000c0c9890 */ /* 0x000fc8000fffe1ff */
[----:B------:R-:W-:Y:S02]  /*0e00*/  @!UP1 USHF.L.U32 UR13, UR12, 0xb, URZ ;  /* 0x0000000b0c0d9899 */ /* 0x000fe400080006ff */
[----:B------:R-:W-:Y:S02]  /*0e10*/  @!UP1 USHF.L.U32 UR12, UR12, 0x1, URZ ;  /* 0x000000010c0c9899 */ /* 0x000fe400080006ff */
[----:B------:R-:W-:Y:S01]  /*0e20*/  @!UP1 ULEA UR7, UR37, UR7, 0x18 ;  /* 0x0000000725079291 */ /* 0x000fe2000f8ec0ff */
[----:B------:R-:W-:Y:S01]  /*0e30*/  VOTEU.ALL UP1, P1 ;  /* 0x0000000000ff7886 */ /* 0x000fe20000820000 */
[----:B------:R-:W-:Y:S01]  /*0e40*/  UISETP.NE.AND UP4, UPT, UR10, URZ, UPT ;  /* 0x000000ff0a00728c */ /* 0x000fe2000bf85270 */
[----:B------:R-:W3:Y:S09]  /*0e50*/  FENCE.VIEW.ASYNC.S ;  /* 0x00000000000073c6 */ /* 0x000ef20000000000 */
[----:B---3--:R3:W4:Y:S01]  /*0e60*/  @!UP1 SYNCS.EXCH.64 URZ, [UR7+0x150], UR12 ;  /* 0x0001500c07ff95b2 */ /* 0x0087220008000100 */
[----:B--2---:R-:W-:-:S09]  /*0e70*/  UISETP.EQ.U32.AND UP1, UPT, UR8, 0x1, UPT ;  /* 0x000000010800788c */ /* 0x004fd2000bf22070 */
[----:B------:R-:W-:Y:S05]  /*0e80*/  BRA.U !UP1, `(.L_x_15) ;  /* 0x0000000109087547 */ /* 0x000fea000b800000 */
[----:B-1--4-:R-:W-:Y:S01]  /*0e90*/  UCGABAR_ARV ;  /* 0x00000000000079c7 */ /* 0x012fe20008000000 */
[----:B------:R-:W-:Y:S05]  /*0ea0*/  BRA `(.L_x_16) ;  /* 0x0000000000047947 */ /* 0x000fea0003800000 */
.L_x_15:
[----:B-1--4-:R-:W-:Y:S01]  /*0eb0*/  NOP ;  /* 0x0000000000007918 */ /* 0x012fe20000000000 */
.L_x_16:
[----:B------:R-:W1:Y:S01]  /*0ec0*/  S2R R15, SR_CTAID.Y ;  /* 0x00000000000f7919 */ /* 0x000e620000002600 */
[----:B------:R-:W-:-:S05]  /*0ed0*/  CS2R.32 R91, SR_CgaSize ;  /* 0x00000000005b7805 */ /* 0x000fca0000008a00 */
[----:B------:R-:W-:-:S05]  /*0ee0*/  IMAD R91, R91, -0xa0, RZ ;  /* 0xffffff605b5b7824 */ /* 0x000fca00078e02ff */
[----:B---3--:R-:W-:-:S14]  /*0ef0*/  R2UR UR7, R91 ;  /* 0x000000005b0772ca */ /* 0x008fdc00000e0000 */
[----:B------:R-:W2:Y:S01]  /*0f00*/  LDCU UR7, c[0x0][UR7+0x2b4] ;  /* 0x00005680070777ac */ /* 0x000ea20008000800 */
[----:B------:R-:W-:-:S05]  /*0f10*/  CS2R.32 R0, SR_CgaSize ;  /* 0x0000000000007805 */ /* 0x000fca0000008a00 */
[----:B------:R-:W-:-:S06]  /*0f20*/  IMAD R0, R0, -0xa0, RZ ;  /* 0xffffff6000007824 */ /* 0x000fcc00078e02ff */
[----:B------:R-:W3:Y:S01]  /*0f30*/  LDC R0, c[0x0][R0+0x2a4] ;  /* 0x0000a90000007b82 */ /* 0x000ee20000000800 */
[----:B------:R-:W-:Y:S01]  /*0f40*/  PRMT R8, RZ, 0x7610, R8 ;  /* 0x00007610ff087816 */ /* 0x000fe20000000008 */
[----:B------:R-:W4:Y:S01]  /*0f50*/  S2R R9, SR_CTAID.X ;  /* 0x0000000000097919 */ /* 0x000f220000002500 */
[----:B------:R-:W-:-:S05]  /*0f60*/  CS2R.32 R91, SR_CgaSize ;  /* 0x00000000005b7805 */ /* 0x000fca0000008a00 */
[----:B------:R-:W-:-:S05]  /*0f70*/  IMAD R91, R91, -0xa0, RZ ;  /* 0xffffff605b5b7824 */ /* 0x000fca00078e02ff */
[----:B------:R-:W-:-:S14]  /*0f80*/  R2UR UR8, R91 ;  /* 0x000000005b0872ca */ /* 0x000fdc00000e0000 */
[----:B------:R-:W3:Y:S01]  /*0f90*/  LDCU UR8, c[0x0][UR8+0x2b0] ;  /* 0x00005600080877ac */ /* 0x000ee20008000800 */
[----:B------:R-:W-:Y:S01]  /*0fa0*/  UISETP.NE.AND UP2, UPT, UR10, 0x2, UPT ;  /* 0x000000020a00788c */ /* 0x000fe2000bf45270 */
[----:B------:R-:W2:Y:S01]  /*0fb0*/  LDC R11, c[0x0][0xb24] ;  /* 0x0002c900ff0b7b82 */ /* 0x000ea20000000800 */
[----:B------:R-:W-:-:S05]  /*0fc0*/  CS2R.32 R2, SR_CgaSize ;  /* 0x0000000000027805 */ /* 0x000fca0000008a00 */
[----:B------:R-:W-:-:S06]  /*0fd0*/  IMAD R2, R2, -0xa0, RZ ;  /* 0xffffff6002027824 */ /* 0x000fcc00078e02ff */
[----:B------:R-:W3:Y:S08]  /*0fe0*/  LDC R2, c[0x0][R2+0x2a0] ;  /* 0x0000a80002027b82 */ /* 0x000ef00000000800 */
[----:B------:R-:W3:Y:S01]  /*0ff0*/  LDC R40, c[0x0][0xb24] ;  /* 0x0002c900ff287b82 */ /* 0x000ee20000000800 */
[----:B-1----:R-:W-:-:S07]  /*1000*/  I2FP.F32.U32 R90, R15 ;  /* 0x0000000f005a7245 */ /* 0x002fce0000201000 */
[----:B------:R-:W1:Y:S01]  /*1010*/  S2UR UR36, SR_CTAID.Z ;  /* 0x00000000002479c3 */ /* 0x000e620000002700 */
[----:B--2---:R-:W-:Y:S01]  /*1020*/  ISETP.GE.AND P0, PT, R11, 0x1, PT ;  /* 0x000000010b00780c */ /* 0x004fe20003f06270 */
[----:B----4-:R-:W-:Y:S01]  /*1030*/  IMAD.MOV.U32 R14, RZ, RZ, R9 ;  /* 0x000000ffff0e7224 */ /* 0x010fe200078e0009 */
[----:B------:R-:W-:Y:S01]  /*1040*/  I2FP.F32.U32 R91, R9 ;  /* 0x00000009005b7245 */ /* 0x000fe20000201000 */
[----:B------:R-:W-:Y:S01]  /*1050*/  FMUL R90, R90, UR7 ;  /* 0x000000075a5a7c20 */ /* 0x000fe20008400000 */
[----:B------:R-:W2:Y:S03]  /*1060*/  LDCU UR7, c[0x0][0xb30] ;  /* 0x00016600ff0777ac */ /* 0x000ea60008000800 */
[----:B---3--:R-:W-:Y:S02]  /*1070*/  FMUL R91, R91, UR8 ;  /* 0x000000085b5b7c20 */ /* 0x008fe40008400000 */
[----:B------:R-:W3:Y:S08]  /*1080*/  F2I.U32.TRUNC.NTZ R90, R90 ;  /* 0x0000005a005a7305 */ /* 0x000ef0000020f000 */
[----:B------:R-:W4:Y:S01]  /*1090*/  F2I.U32.TRUNC.NTZ R91, R91 ;  /* 0x0000005b005b7305 */ /* 0x000f22000020f000 */
[----:B--2---:R-:W-:Y:S01]  /*10a0*/  UISETP.NE.AND UP3, UPT, UR7, 0x1, UPT ;  /* 0x000000010700788c */ /* 0x004fe2000bf65270 */
[----:B---3--:R-:W-:-:S05]  /*10b0*/  IADD3 R90, PT, PT, -R90, RZ, RZ ;  /* 0x000000ff5a5a7210 */ /* 0x008fca0007ffe1ff */
[----:B------:R-:W-:Y:S01]  /*10c0*/  IMAD R90, R0, R90, R15 ;  /* 0x0000005a005a7224 */ /* 0x000fe200078e020f */
[----:B------:R-:W-:Y:S01]  /*10d0*/  PRMT R0, RZ, 0x7610, R0 ;  /* 0x00007610ff007816 */ /* 0x000fe20000000000 */
[----:B----4-:R-:W-:-:S04]  /*10e0*/  IMAD.MOV R91, RZ, RZ, -R91 ;  /* 0x000000ffff5b7224 */ /* 0x010fc800078e0a5b */
[----:B------:R-:W-:Y:S01]  /*10f0*/  IMAD R91, R2, R91, R9 ;  /* 0x0000005b025b7224 */ /* 0x000fe200078e0209 */
[----:B-1----:R-:W-:Y:S06]  /*1100*/  BRA.U UP4, `(.L_x_17) ;  /* 0x0000000104247547 */ /* 0x002fec000b800000 */
[----:B------:R-:W-:Y:S01]  /*1110*/  ISETP.NE.AND P1, PT, R90, RZ, PT ;  /* 0x000000ff5a00720c */ /* 0x000fe20003f25270 */
[----:B------:R-:W-:Y:S01]  /*1120*/  IMAD.MOV.U32 R0, RZ, RZ, 0x3 ;  /* 0x00000003ff007424 */ /* 0x000fe200078e00ff */
[C---:B------:R-:W-:Y:S02]  /*1130*/  LOP3.LUT R2, R91.reuse, 0xfffffffe, RZ, 0xc0, !PT ;  /* 0xfffffffe5b027812 */ /* 0x040fe400078ec0ff */
[----:B------:R-:W-:Y:S02]  /*1140*/  ISETP.LT.U32.OR P1, PT, R91, 0x2, !P1 ;  /* 0x000000025b00780c */ /* 0x000fe40004f21470 */
[----:B------:R-:W-:Y:S02]  /*1150*/  SHF.L.U32 R0, R0, R2, RZ ;  /* 0x0000000200007219 */ /* 0x000fe400000006ff */
[----:B------:R-:W-:Y:S02]  /*1160*/  SEL R4, RZ, 0x1, !P1 ;  /* 0x00000001ff047807 */ /* 0x000fe40004800000 */
[----:B------:R-:W-:-:S05]  /*1170*/  SEL R3, RZ, 0x2, !P1 ;  /* 0x00000002ff037807 */ /* 0x000fca0004800000 */
[----:B------:R-:W-:-:S05]  /*1180*/  IMAD.IADD R3, R4, 0x1, R3 ;  /* 0x0000000104037824 */ /* 0x000fca00078e0203 */
[----:B------:R-:W-:Y:S02]  /*1190*/  PRMT R8, R3, 0x7610, R8 ;  /* 0x0000761003087816 */ /* 0x000fe40000000008 */
.L_x_17:
[----:B------:R-:W-:Y:S05]  /*11a0*/  @!P0 BRA `(.L_x_18) ;  /* 0x0000000000b88947 */ /* 0x000fea0003800000 */
[----:B------:R-:W1:Y:S01]  /*11b0*/  LDC.64 R4, c[0x0][0xb18] ;  /* 0x0002c600ff047b82 */ /* 0x000e620000000a00 */
[----:B------:R-:W-:-:S07]  /*11c0*/  ISETP.NE.AND P0, PT, R11, 0x1, PT ;  /* 0x000000010b00780c */ /* 0x000fce0003f05270 */
[----:B------:R-:W2:Y:S08]  /*11d0*/  LDC R14, c[0x0][0xb0c] ;  /* 0x0002c300ff0e7b82 */ /* 0x000eb00000000800 */
[----:B------:R-:W3:Y:S08]  /*11e0*/  LDC R16, c[0x0][0x370] ;  /* 0x0000dc00ff107b82 */ /* 0x000ef00000000800 */
[----:B------:R-:W4:Y:S01]  /*11f0*/  LDC R13, c[0x0][0x374] ;  /* 0x0000dd00ff0d7b82 */ /* 0x000f220000000800 */
[----:B-1----:R-:W-:-:S07]  /*1200*/  ISETP.NE.AND P1, PT, R4, 0x1, PT ;  /* 0x000000010400780c */ /* 0x002fce0003f25270 */
[----:B------:R-:W3:Y:S01]  /*1210*/  LDC.64 R6, c[0x0][0xb10] ;  /* 0x0002c400ff067b82 */ /* 0x000ee20000000a00 */
[----:B--2---:R-:W-:-:S07]  /*1220*/  ISETP.NE.AND P2, PT, R14, 0x1, PT ;  /* 0x000000010e00780c */ /* 0x004fce0003f45270 */
[----:B------:R-:W1:Y:S08]  /*1230*/  LDC R12, c[0x0][0xb20] ;  /* 0x0002c800ff0c7b82 */ /* 0x000e700000000800 */
[----:B------:R-:W2:Y:S01]  /*1240*/  LDC.64 R2, c[0x0][0xb28] ;  /* 0x0002ca00ff027b82 */ /* 0x000ea20000000a00 */
[----:B----4-:R-:W-:-:S04]  /*1250*/  IMAD.HI.U32 R17, R13, R5, RZ ;  /* 0x000000050d117227 */ /* 0x010fc800078e00ff */
[----:B------:R-:W-:-:S04]  /*1260*/  IMAD.HI.U32 R5, R15, R5, RZ ;  /* 0x000000050f057227 */ /* 0x000fc800078e00ff */
[----:B---3--:R-:W-:-:S05]  /*1270*/  IMAD.HI.U32 R18, R16, R6, RZ ;  /* 0x0000000610127227 */ /* 0x008fca00078e00ff */
[-C--:B------:R-:W-:Y:S01]  /*1280*/  @P2 SHF.R.U32.HI R16, RZ, R7.reuse, R18 ;  /* 0x00000007ff102219 */ /* 0x080fe20000011612 */
[----:B------:R-:W-:Y:S01]  /*1290*/  IMAD.HI.U32 R18, R9, R6, RZ ;  /* 0x0000000609127227 */ /* 0x000fe200078e00ff */
[-C--:B-1----:R-:W-:Y:S02]  /*12a0*/  @P1 SHF.R.U32.HI R13, RZ, R12.reuse, R17 ;  /* 0x0000000cff0d1219 */ /* 0x082fe40000011611 */
[----:B------:R-:W-:Y:S02]  /*12b0*/  SHF.R.U32.HI R5, RZ, R12, R5 ;  /* 0x0000000cff057219 */ /* 0x000fe40000011605 */
[----:B------:R-:W-:Y:S02]  /*12c0*/  SHF.R.U32.HI R18, RZ, R7, R18 ;  /* 0x00000007ff127219 */ /* 0x000fe40000011612 */
[----:B------:R-:W-:Y:S01]  /*12d0*/  SEL R5, R15, R5, !P1 ;  /* 0x000000050f057207 */ /* 0x000fe20004800000 */
[----:B--2---:R-:W-:Y:S01]  /*12e0*/  IMAD.HI.U32 R17, R13, R2, RZ ;  /* 0x000000020d117227 */ /* 0x004fe200078e00ff */
[----:B------:R-:W-:-:S03]  /*12f0*/  SEL R18, R9, R18, !P2 ;  /* 0x0000001209127207 */ /* 0x000fc60005000000 */
[----:B------:R-:W-:Y:S01]  /*1300*/  IMAD.HI.U32 R6, R16, R2, RZ ;  /* 0x0000000210067227 */ /* 0x000fe200078e00ff */
[----:B------:R-:W-:-:S04]  /*1310*/  @P0 SHF.R.U32.HI R13, RZ, R3, R17 ;  /* 0x00000003ff0d0219 */ /* 0x000fc80000011611 */
[----:B------:R-:W-:Y:S01]  /*1320*/  @P0 SHF.R.U32.HI R16, RZ, R3, R6 ;  /* 0x00000003ff100219 */ /* 0x000fe20000011606 */
[----:B------:R-:W-:-:S04]  /*1330*/  IMAD R13, R13, R11, RZ ;  /* 0x0000000b0d0d7224 */ /* 0x000fc800078e02ff */
[----:B------:R-:W-:Y:S01]  /*1340*/  IMAD R6, R16, R11, RZ ;  /* 0x0000000b10067224 */ /* 0x000fe200078e02ff */
[----:B------:R-:W-:-:S04]  /*1350*/  ISETP.GE.AND P1, PT, R5, R13, PT ;  /* 0x0000000d0500720c */ /* 0x000fc80003f26270 */
[----:B------:R-:W-:Y:S01]  /*1360*/  ISETP.GE.OR P1, PT, R18, R6, P1 ;  /* 0x000000061200720c */ /* 0x000fe20000f26670 */
[----:B------:R-:W-:-:S05]  /*1370*/  IMAD.HI.U32 R6, R5, R2, RZ ;  /* 0x0000000205067227 */ /* 0x000fca00078e00ff */
[----:B------:R-:W-:-:S04]  /*1380*/  SHF.R.U32.HI R6, RZ, R3, R6 ;  /* 0x00000003ff067219 */ /* 0x000fc80000011606 */
[----:B------:R-:W-:-:S03]  /*1390*/  SEL R6, R5, R6, !P0 ;  /* 0x0000000605067207 */ /* 0x000fc60004000000 */
[----:B------:R-:W-:Y:S01]  /*13a0*/  @!P1 IMAD.HI.U32 R7, R18, R2, RZ ;  /* 0x0000000212079227 */ /* 0x000fe200078e00ff */
[----:B------:R-:W-:-:S04]  /*13b0*/  IADD3 R2, PT, PT, -R6, RZ, RZ ;  /* 0x000000ff06027210 */ /* 0x000fc80007ffe1ff */
[----:B------:R-:W-:Y:S01]  /*13c0*/  @!P1 SHF.R.U32.HI R3, RZ, R3, R7 ;  /* 0x00000003ff039219 */ /* 0x000fe20000011607 */
[----:B------:R-:W-:Y:S01]  /*13d0*/  IMAD R2, R11, R2, R5 ;  /* 0x000000020b027224 */ /* 0x000fe200078e0205 */
[----:B------:R-:W-:Y:S02]  /*13e0*/  IADD3 R7, PT, PT, -R5, RZ, RZ ;  /* 0x000000ff05077210 */ /* 0x000fe40007ffe1ff */
[----:B------:R-:W-:-:S03]  /*13f0*/  @!P1 SEL R3, R18, R3, !P0 ;  /* 0x0000000312039207 */ /* 0x000fc60004000000 */
[----:B------:R-:W-:Y:S02]  /*1400*/  IMAD R7, R4, R7, R15 ;  /* 0x0000000704077224 */ /* 0x000fe400078e020f */
[--C-:B------:R-:W-:Y:S02]  /*1410*/  @!P1 IMAD.IADD R6, R6, 0x1, -R3.reuse ;  /* 0x0000000106069824 */ /* 0x100fe400078e0a03 */
[----:B------:R-:W-:Y:S01]  /*1420*/  @!P1 IMAD R3, R2, R16, R3 ;  /* 0x0000001002039224 */ /* 0x000fe200078e0203 */
[----:B------:R-:W-:Y:S01]  /*1430*/  IADD3 R2, PT, PT, -R18, RZ, RZ ;  /* 0x000000ff12027210 */ /* 0x000fe20007ffe1ff */
[----:B------:R-:W-:Y:S02]  /*1440*/  @!P1 IMAD R5, R6, R11, R18 ;  /* 0x0000000b06059224 */ /* 0x000fe400078e0212 */
[----:B------:R-:W-:Y:S02]  /*1450*/  @!P1 IMAD.MOV.U32 R18, RZ, RZ, R3 ;  /* 0x000000ffff129224 */ /* 0x000fe400078e0003 */
[----:B------:R-:W-:-:S02]  /*1460*/  IMAD R2, R14, R2, R9 ;  /* 0x000000020e027224 */ /* 0x000fc400078e0209 */
[----:B------:R-:W-:Y:S02]  /*1470*/  IMAD R15, R5, R4, R7 ;  /* 0x00000004050f7224 */ /* 0x000fe400078e0207 */
[----:B------:R-:W-:Y:S02]  /*1480*/  IMAD R14, R18, R14, R2 ;  /* 0x0000000e120e7224 */ /* 0x000fe400078e0202 */
.L_x_18:
[----:B------:R-:W-:Y:S05]  /*1490*/  BRA.U UP3, `(.L_x_19) ;  /* 0x0000000103407547 */ /* 0x000fea000b800000 */
[----:B------:R-:W1:Y:S08]  /*14a0*/  LDC.64 R4, c[0x0][0xb10] ;  /* 0x0002c400ff047b82 */ /* 0x000e700000000a00 */
[----:B------:R-:W2:Y:S08]  /*14b0*/  LDC.64 R2, c[0x0][0xb18] ;  /* 0x0002c600ff027b82 */ /* 0x000eb00000000a00 */
[----:B------:R-:W3:Y:S08]  /*14c0*/  LDC R6, c[0x0][0xb20] ;  /* 0x0002c800ff067b82 */ /* 0x000ef00000000800 */
[----:B------:R-:W4:Y:S01]  /*14d0*/  LDC R7, c[0x0][0xb0c] ;  /* 0x0002c300ff077b82 */ /* 0x000f220000000800 */
[----:B-1----:R-:W-:-:S05]  /*14e0*/  IMAD.HI.U32 R4, R14, R4, RZ ;  /* 0x000000040e047227 */ /* 0x002fca00078e00ff */
[----:B------:R-:W-:Y:S01]  /*14f0*/  SHF.R.U32.HI R4, RZ, R5, R4 ;  /* 0x00000005ff047219 */ /* 0x000fe20000011604 */
[----:B--2---:R-:W-:Y:S01]  /*1500*/  IMAD.HI.U32 R3, R15, R3, RZ ;  /* 0x000000030f037227 */ /* 0x004fe200078e00ff */
[----:B------:R-:W-:-:S04]  /*1510*/  ISETP.NE.AND P0, PT, R2, 0x1, PT ;  /* 0x000000010200780c */ /* 0x000fc80003f05270 */
[----:B---3--:R-:W-:-:S04]  /*1520*/  SHF.R.U32.HI R3, RZ, R6, R3 ;  /* 0x00000006ff037219 */ /* 0x008fc80000011603 */
[----:B------:R-:W-:Y:S02]  /*1530*/  SEL R3, R15, R3, !P0 ;  /* 0x000000030f037207 */ /* 0x000fe40004000000 */
[----:B----4-:R-:W-:-:S04]  /*1540*/  ISETP.NE.AND P1, PT, R7, 0x1, PT ;  /* 0x000000010700780c */ /* 0x010fc80003f25270 */
[----:B------:R-:W-:-:S05]  /*1550*/  SEL R5, R14, R4, !P1 ;  /* 0x000000040e057207 */ /* 0x000fca0004800000 */
[----:B------:R-:W-:Y:S02]  /*1560*/  IMAD.IADD R4, R3, 0x1, -R5 ;  /* 0x0000000103047824 */ /* 0x000fe400078e0a05 */
[----:B------:R-:W-:Y:S02]  /*1570*/  IMAD.IADD R3, R5, 0x1, -R3 ;  /* 0x0000000105037824 */ /* 0x000fe400078e0a03 */
[----:B------:R-:W-:Y:S02]  /*1580*/  IMAD R14, R4, R7, R14 ;  /* 0x00000007040e7224 */ /* 0x000fe400078e020e */
[----:B------:R-:W-:Y:S02]  /*1590*/  IMAD R15, R3, R2, R15 ;  /* 0x00000002030f7224 */ /* 0x000fe400078e020f */
.L_x_19:
[----:B------:R-:W-:Y:S05]  /*15a0*/  BRA.U !UP1, `(.L_x_20) ;  /* 0x00000001090c7547 */ /* 0x000fea000b800000 */
[----:B------:R-:W-:Y:S01]  /*15b0*/  UCGABAR_WAIT ;  /* 0x0000000000007dc7 */ /* 0x000fe20008000000 */
[----:B------:R-:W-:Y:S01]  /*15c0*/  CCTL.IVALL ;  /* 0x00000000ff00798f */ /* 0x000fe20002000000 */
[----:B------:R-:W-:Y:S05]  /*15d0*/  BRA `(.L_x_21) ;  /* 0x0000000000047947 */ /* 0x000fea0003800000 */
.L_x_20:
[----:B------:R-:W-:Y:S06]  /*15e0*/  BAR.SYNC.DEFER_BLOCKING 0x0 ;  /* 0x0000000000007b1d */ /* 0x000fec0000010000 */
.L_x_21:
[----:B------:R-:W-:Y:S05]  /*15f0*/  BRA.U UP2, `(.L_x_22) ;  /* 0x0000001502447547 */ /* 0x000fea000b800000 */
[----:B------:R-:W1:Y:S01]  /*1600*/  LDCU UR4, c[0x0][0x38c] ;  /* 0x00007180ff0477ac */ /* 0x000e620008000800 */
[----:B------:R-:W2:Y:S01]  /*1610*/  LDC R8, c[0x0][0x370] ;  /* 0x0000dc00ff087b82 */ /* 0x000ea20000000800 */
[C---:B------:R-:W-:Y:S01]  /*1620*/  IMAD.SHL.U32 R19, R9.reuse, 0x40, RZ ;  /* 0x0000004009137824 */ /* 0x040fe200078e00ff */
[----:B------:R-:W-:Y:S01]  /*1630*/  PLOP3.LUT P1, PT, PT, PT, UP5, 0x80, 0x8 ;  /* 0x000000000008781c */ /* 0x000fe20003f2f058 */
[----:B------:R-:W-:Y:S01]  /*1640*/  UISETP.NE.AND UP1, UPT, UR10, URZ, UPT ;  /* 0x000000ff0a00728c */ /* 0x000fe2000bf25270 */
[----:B------:R-:W-:Y:S01]  /*1650*/  ISETP.NE.AND P4, PT, R10, RZ, P5 ;  /* 0x000000ff0a00720c */ /* 0x000fe20002f85270 */
[----:B------:R-:W-:Y:S01]  /*1660*/  IMAD.SHL.U32 R18, R9, 0x80, RZ ;  /* 0x0000008009127824 */ /* 0x000fe200078e00ff */
[----:B------:R-:W-:Y:S01]  /*1670*/  PLOP3.LUT P1, PT, P1, PT, PT, 0x8, 0x80 ;  /* 0x000000000080781c */ /* 0x000fe20000f2e170 */
[----:B------:R-:W-:Y:S01]  /*1680*/  IMAD.MOV.U32 R17, RZ, RZ, 0x1 ;  /* 0x00000001ff117424 */ /* 0x000fe200078e00ff */
[----:B------:R-:W3:Y:S01]  /*1690*/  LDC R0, c[0x0][0x374] ;  /* 0x0000dd00ff007b82 */ /* 0x000ee20000000800 */
[----:B------:R-:W-:Y:S01]  /*16a0*/  IMAD.MOV.U32 R16, RZ, RZ, RZ ;  /* 0x000000ffff107224 */ /* 0x000fe200078e00ff */
[----:B------:R-:W-:Y:S01]  /*16b0*/  CS2R R12, SRZ ;  /* 0x00000000000c7805 */ /* 0x000fe2000001ff00 */
[----:B------:R-:W-:Y:S01]  /*16c0*/  IMAD.MOV.U32 R11, RZ, RZ, 0x1 ;  /* 0x00000001ff0b7424 */ /* 0x000fe200078e00ff */
[----:B------:R-:W-:Y:S01]  /*16d0*/  LOP3.LUT R19, R19, 0x40, RZ, 0xc0, !PT ;  /* 0x0000004013137812 */ /* 0x000fe200078ec0ff */
[----:B------:R-:W4:Y:S01]  /*16e0*/  LDCU.64 UR14, c[0x0][0x348] ;  /* 0x00006900ff0e77ac */ /* 0x000f220008000a00 */
[----:B-1----:R-:W-:-:S02]  /*16f0*/  UIADD3 UR5, UPT, UPT, UR4, 0x3f, URZ ;  /* 0x0000003f04057890 */ /* 0x002fc4000fffe0ff */
[----:B------:R-:W-:Y:S02]  /*1700*/  USEL UR22, UR6, 0x2, UP1 ;  /* 0x0000000206167887 */ /* 0x000fe40008800000 */
[----:B------:R-:W-:Y:S01]  /*1710*/  USHF.R.S32.HI UR7, URZ, 0x1f, UR5 ;  /* 0x0000001fff077899 */ /* 0x000fe20008011405 */
[----:B------:R-:W-:-:S03]  /*1720*/  UMOV UR23, URZ ;  /* 0x000000ff00177c82 */ /* 0x000fc60008000000 */
[----:B------:R-:W-:Y:S02]  /*1730*/  ULEA.HI UR7, UR7, UR5, URZ, 0x6 ;  /* 0x0000000507077291 */ /* 0x000fe4000f8f30ff */
[----:B------:R-:W-:Y:S02]  /*1740*/  UIADD3 UR5, UPT, UPT, UR4, -0x1, URZ ;  /* 0xffffffff04057890 */ /* 0x000fe4000fffe0ff */
[----:B------:R-:W-:Y:S02]  /*1750*/  USHF.R.S32.HI UR7, URZ, 0x6, UR7 ;  /* 0x00000006ff077899 */ /* 0x000fe40008011407 */
[----:B------:R-:W-:Y:S02]  /*1760*/  UISETP.GE.U32.AND UP2, UPT, UR5, -0x7f, UPT ;  /* 0xffffff810500788c */ /* 0x000fe4000bf46070 */
[----:B------:R-:W-:Y:S02]  /*1770*/  UISETP.LT.U32.AND UP0, UPT, UR7, 0x8, UPT ;  /* 0x000000080700788c */ /* 0x000fe4000bf01070 */
[----:B------:R-:W-:-:S02]  /*1780*/  UIADD3 UR4, UPT, UPT, UR4, 0x7e, URZ ;  /* 0x0000007e04047890 */ /* 0x000fc4000fffe0ff */
[----:B------:R-:W-:-:S04]  /*1790*/  USEL UR5, UR7, 0x8, UP0 ;  /* 0x0000000807057887 */ /* 0x000fc80008000000 */
[----:B------:R-:W-:Y:S02]  /*17a0*/  UIADD3 UR21, UPT, UPT, UR5, -0x1, URZ ;  /* 0xffffffff05157890 */ /* 0x000fe4000fffe0ff */
[----:B------:R-:W-:Y:S02]  /*17b0*/  @UP2 UIADD3 UR21, UPT, UPT, UR5, URZ, URZ ;  /* 0x000000ff05152290 */ /* 0x000fe4000fffe0ff */
[----:B------:R-:W-:Y:S02]  /*17c0*/  UIADD3 UR24, UPT, UPT, UR7, -UR5, URZ ;  /* 0x8000000507187290 */ /* 0x000fe4000fffe0ff */
[----:B------:R-:W-:Y:S02]  /*17d0*/  UIADD3 UR13, UPT, UPT, UR21, 0x1, URZ ;  /* 0x00000001150d7890 */ /* 0x000fe4000fffe0ff */
[----:B--2-4-:R-:W-:-:S12]  /*17e0*/  UIADD3 UR21, UPT, UPT, -UR21, URZ, URZ ;  /* 0x000000ff15157290 */ /* 0x014fd8000fffe1ff */
.L_x_42:
[----:B------:R-:W-:Y:S01]  /*17f0*/  UISETP.NE.AND UP0, UPT, UR37, URZ, UPT ;  /* 0x000000ff2500728c */ /* 0x000fe2000bf05270 */
[----:B------:R-:W1:Y:S08]  /*1800*/  S2UR UR37, SR_CgaCtaId ;  /* 0x00000000002579c3 */ /* 0x000e700000008800 */
[----:B------:R-:W-:Y:S05]  /*1810*/  BRA.U UP0, `(.L_x_23) ;  /* 0x0000000100347547 */ /* 0x000fea000b800000 */
[----:B------:R-:W2:Y:S01]  /*1820*/  S2R R2, SR_CgaCtaId ;  /* 0x0000000000027919 */ /* 0x000ea20000008800 */
[----:B------:R-:W-:-:S04]  /*1830*/  MOV R3, 0x400 ;  /* 0x0000040000037802 */ /* 0x000fc80000000f00 */
[----:B--2---:R-:W-:Y:S02]  /*1840*/  LEA R2, R2, R3, 0x18 ;  /* 0x0000000302027211 */ /* 0x004fe400078ec0ff */
[----:B------:R-:W-:-:S03]  /*1850*/  SHF.L.U32 R3, R11, 0x1f, RZ ;  /* 0x0000001f0b037819 */ /* 0x000fc600000006ff */
[----:B------:R-:W-:-:S04]  /*1860*/  IMAD R2, R12, 0x8, R2 ;  /* 0x000000080c027824 */ /* 0x000fc800078e0202 */
[----:B------:R-:W2:Y:S02]  /*1870*/  SYNCS.PHASECHK.TRANS64.TRYWAIT P0, [R2+URZ+0x140], R3 ;  /* 0x00014003020075a7 */ /* 0x000ea400080011ff */
[----:B--2---:R-:W-:Y:S05]  /*1880*/  @!P0 BRA `(.L_x_24) ;  /* 0x0000007c00a48947 */ /* 0x004fea0003800000 */
.L_x_153:
[----:B------:R-:W-:Y:S01]  /*1890*/  VIADD R12, R12, 0x1 ;  /* 0x000000010c0c7836 */ /* 0x000fe20000000000 */
[----:B------:R2:W-:Y:S04]  /*18a0*/  SYNCS.ARRIVE.TRANS64.A1T0 RZ, [R2+URZ+0x130], RZ ;  /* 0x000130ff02ff79a7 */ /* 0x0005e800081000ff */
[----:B------:R-:W-:-:S04]  /*18b0*/  ISETP.NE.AND P0, PT, R12, 0x2, PT ;  /* 0x000000020c00780c */ /* 0x000fc80003f05270 */
[----:B------:R-:W-:Y:S02]  /*18c0*/  SEL R12, R12, RZ, P0 ;  /* 0x000000ff0c0c7207 */ /* 0x000fe40000000000 */
[----:B--2---:R-:W-:-:S04]  /*18d0*/  SEL R2, RZ, 0x1, P0 ;  /* 0x00000001ff027807 */ /* 0x004fc80000000000 */
[----:B------:R-:W-:-:S07]  /*18e0*/  LOP3.LUT R11, R11, R2, RZ, 0x3c, !PT ;  /* 0x000000020b0b7212 */ /* 0x000fce00078e3cff */
.L_x_23:
[----:B------:R-:W-:Y:S01]  /*18f0*/  UMOV UR6, 0x400 ;  /* 0x0000040000067882 */ /* 0x000fe20000000000 */
[----:B------:R-:W-:Y:S01]  /*1900*/  SHF.L.U32 R2, R17, 0x1f, RZ ;  /* 0x0000001f11027819 */ /* 0x000fe200000006ff */
[----:B-1----:R-:W-:Y:S01]  /*1910*/  ULEA UR6, UR37, UR6, 0x18 ;  /* 0x0000000625067291 */ /* 0x002fe2000f8ec0ff */
[----:B------:R-:W-:Y:S01]  /*1920*/  R2UR UR35, R18 ;  /* 0x00000000122372ca */ /* 0x000fe200000e0000 */
[----:B------:R-:W-:Y:S01]  /*1930*/  UISETP.GE.U32.AND UP0, UPT, UR4, 0x7f, UPT ;  /* 0x0000007f0400788c */ /* 0x000fe2000bf06070 */
[----:B------:R-:W-:Y:S01]  /*1940*/  R2UR UR11, R19 ;  /* 0x00000000130b72ca */ /* 0x000fe200000e0000 */
[----:B------:R-:W-:Y:S01]  /*1950*/  ULEA UR8, UR23, UR6, 0x3 ;  /* 0x0000000617087291 */ /* 0x000fe2000f8e18ff */
[----:B------:R-:W-:-:S08]  /*1960*/  UMOV UR25, URZ ;  /* 0x000000ff00197c82 */ /* 0x000fd00008000000 */
[----:B------:R1:W2:Y:S01]  /*1970*/  SYNCS.PHASECHK.TRANS64.TRYWAIT P0, [UR8+0x40], R2 ;  /* 0x00004002ff0075a7 */ /* 0x0002a20008001108 */
[----:B------:R-:W-:-:S13]  /*1980*/  R2UR UR8, R15 ;  /* 0x000000000f0872ca */ /* 0x000fda00000e0000 */
[----:B------:R-:W-:Y:S01]  /*1990*/  ULEA UR11, UR8, UR11, 0x7 ;  /* 0x0000000b080b7291 */ /* 0x000fe2000f8e38ff */
[----:B-1----:R-:W-:-:S05]  /*19a0*/  LEA.HI R2, R14, R14, RZ, 0x1 ;  /* 0x0000000e0e027211 */ /* 0x002fca00078f08ff */
[----:B------:R-:W-:-:S05]  /*19b0*/  IMAD.SHL.U32 R2, R2, 0x80, RZ ;  /* 0x0000008002027824 */ /* 0x000fca00078e00ff */
[----:B------:R-:W-:-:S04]  /*19c0*/  LOP3.LUT R2, R2, 0xffffff00, RZ, 0xc0, !PT ;  /* 0xffffff0002027812 */ /* 0x000fc800078ec0ff */
[----:B------:R-:W-:-:S13]  /*19d0*/  R2UR UR9, R2 ;  /* 0x00000000020972ca */ /* 0x000fda00000e0000 */
[----:B------:R-:W-:Y:S01]  /*19e0*/  ULOP3.LUT UR35, UR9, 0x80, UR35, 0xf8, !UPT ;  /* 0x0000008009237892 */ /* 0x000fe2000f8ef823 */
[----:B------:R-:W-:Y:S11]  /*19f0*/  BRA.U !UP0, `(.L_x_25) ;  /* 0x0000000108c07547 */ /* 0x000ff6000b800000 */
[----:B------:R-:W-:Y:S01]  /*1a00*/  UMOV UR16, UR21 ;  /* 0x0000001500107c82 */ /* 0x000fe20008000000 */
[----:B------:R-:W-:Y:S01]  /*1a10*/  UMOV UR17, UR23 ;  /* 0x0000001700117c82 */ /* 0x000fe20008000000 */
[----:B------:R-:W-:-:S05]  /*1a20*/  UMOV UR34, URZ ;  /* 0x000000ff00227c82 */ /* 0x000fca0008000000 */
.L_x_31:
[----:B------:R-:W-:Y:S01]  /*1a30*/  ULEA UR33, UR17, UR6, 0x3 ;  /* 0x0000000611217291 */ /* 0x000fe2000f8e18ff */
[----:B------:R-:W-:Y:S01]  /*1a40*/  @P5 MOV R3, 0xc000 ;  /* 0x0000c00000035802 */ /* 0x000fe20000000f00 */
[----:B-12-4-:R-:W-:Y:S10]  /*1a50*/  @P0 BRA `(.L_x_26) ;  /* 0x00000000000c0947 */ /* 0x016ff40003800000 */
[----:B------:R-:W-:-:S04]  /*1a60*/  SHF.L.U32 R4, R17, 0x1f, RZ ;  /* 0x0000001f11047819 */ /* 0x000fc800000006ff */
[----:B------:R-:W1:Y:S02]  /*1a70*/  SYNCS.PHASECHK.TRANS64.TRYWAIT P0, [UR33+0x40], R4 ;  /* 0x00004004ff0075a7 */ /* 0x000e640008001121 */
[----:B-1----:R-:W-:Y:S05]  /*1a80*/  @!P0 BRA `(.L_x_27) ;  /* 0x0000007c00388947 */ /* 0x002fea0003800000 */
.L_x_26:
[----:B------:R2:W-:Y:S01]  /*1a90*/  @P5 SYNCS.ARRIVE.TRANS64 RZ, [UR33], R3 ;  /* 0x00000003ffff59a7 */ /* 0x0005e20008000021 */
[----:B------:R-:W-:Y:S02]  /*1aa0*/  ULOP3.LUT UR8, UR22, 0x2, URZ, 0xfc, !UPT ;  /* 0x0000000216087892 */ /* 0x000fe4000f8efcff */
[----:B------:R-:W-:Y:S02]  /*1ab0*/  UIADD3 UR16, UPT, UPT, UR16, 0x1, URZ ;  /* 0x0000000110107890 */ /* 0x000fe4000fffe0ff */
[----:B------:R-:W-:Y:S02]  /*1ac0*/  UISETP.NE.AND UP0, UPT, UR8, 0x2, UPT ;  /* 0x000000020800788c */ /* 0x000fe4000bf05270 */
[----:B------:R-:W-:-:S07]  /*1ad0*/  UISETP.NE.AND UP2, UPT, UR16, 0x1, UPT ;  /* 0x000000011000788c */ /* 0x000fce000bf45270 */
[----:B------:R-:W-:Y:S05]  /*1ae0*/  BRA.U UP0, `(.L_x_28) ;  /* 0x0000000100047547 */ /* 0x000fea000b800000 */
[----:B------:R-:W-:Y:S05]  /*1af0*/  BPT.TRAP 0x1 ;  /* 0x000000040000795c */ /* 0x000fea0000300000 */
.L_x_28:
[----:B------:R-:W-:Y:S04]  /*1b00*/  BSSY.RECONVERGENT B0, `(.L_x_29) ;  /* 0x0000003000007945 */ /* 0x000fe80003800200 */
[----:B------:R-:W-:Y:S05]  /*1b10*/  @!P4 BRA `(.L_x_30) ;  /* 0x000000000004c947 */ /* 0x000fea0003800000 */
[----:B------:R-:W-:Y:S05]  /*1b20*/  BPT.TRAP 0x1 ;  /* 0x000000040000795c */ /* 0x000fea0000300000 */
.L_x_30:
[----:B------:R-:W-:Y:S05]  /*1b30*/  BSYNC.RECONVERGENT B0 ;  /* 0x0000000000007941 */ /* 0x000fea0003800200 */
.L_x_29:
[----:B------:R-:W-:Y:S02]  /*1b40*/  UIADD3 UR23, UPT, UPT, UR17, 0x1, URZ ;  /* 0x0000000111177890 */ /* 0x000fe4000fffe0ff */
[----:B------:R-:W-:Y:S02]  /*1b50*/  ULEA UR32, UR17, UR6, 0xe ;  /* 0x0000000611207291 */ /* 0x000fe4000f8e70ff */
[----:B------:R-:W-:Y:S02]  /*1b60*/  UISETP.NE.AND UP0, UPT, UR23, 0x8, UPT ;  /* 0x000000081700788c */ /* 0x000fe4000bf05270 */
[----:B------:R-:W-:Y:S02]  /*1b70*/  UIADD3 UR28, UP1, UPT, UR14, 0x80, URZ ;  /* 0x000000800e1c7890 */ /* 0x000fe4000ff3e0ff */
[----:B------:R-:W-:Y:S02]  /*1b80*/  USEL UR9, URZ, 0x1, UP0 ;  /* 0x00000001ff097887 */ /* 0x000fe40008000000 */
[----:B------:R-:W-:-:S02]  /*1b90*/  USEL UR23, UR23, URZ, UP0 ;  /* 0x000000ff17177287 */ /* 0x000fc40008000000 */
[----:B------:R-:W-:Y:S02]  /*1ba0*/  UIADD3 UR26, UP0, UPT, UR14, 0x180, URZ ;  /* 0x000001800e1a7890 */ /* 0x000fe4000ff1e0ff */
[----:B------:R-:W-:Y:S01]  /*1bb0*/  ULEA UR8, UR23, UR6, 0x3 ;  /* 0x0000000617087291 */ /* 0x000fe2000f8e18ff */
[----:B------:R-:W-:Y:S01]  /*1bc0*/  LOP3.LUT R17, R17, UR9, RZ, 0x3c, !PT ;  /* 0x0000000911117c12 */ /* 0x000fe2000f8e3cff */
[----:B------:R-:W-:Y:S02]  /*1bd0*/  ULOP3.LUT UR33, UR33, 0xfefffff8, URZ, 0xc0, !UPT ;  /* 0xfefffff821217892 */ /* 0x000fe4000f8ec0ff */
[----:B------:R-:W-:Y:S01]  /*1be0*/  UIADD3.X UR29, UPT, UPT, URZ, UR15, URZ, UP1, !UPT ;  /* 0x0000000fff1d7290 */ /* 0x000fe20008ffe4ff */
[----:B-1----:R-:W-:Y:S01]  /*1bf0*/  SHF.L.U32 R2, R17, 0x1f, RZ ;  /* 0x0000001f11027819 */ /* 0x002fe200000006ff */
[----:B------:R-:W-:Y:S02]  /*1c00*/  UIADD3 UR32, UPT, UPT, UR32, 0x8400, URZ ;  /* 0x0000840020207890 */ /* 0x000fe4000fffe0ff */
[----:B------:R-:W-:Y:S01]  /*1c10*/  UIADD3.X UR27, UPT, UPT, URZ, UR15, URZ, UP0, !UPT ;  /* 0x0000000fff1b7290 */ /* 0x000fe200087fe4ff */
[----:B------:R1:W4:Y:S01]  /*1c20*/  SYNCS.PHASECHK.TRANS64.TRYWAIT P0, [UR8+0x40], R2 ;  /* 0x00004002ff0075a7 */ /* 0x0003220008001108 */
[----:B------:R-:W-:Y:S01]  /*1c30*/  ULEA UR8, UR17, UR6, 0xd ;  /* 0x0000000611087291 */ /* 0x000fe2000f8e68ff */
[----:B------:R-:W-:Y:S01]  /*1c40*/  UMOV UR18, 0x0 ;  /* 0x0000000000127882 */ /* 0x000fe20000000000 */
[----:B------:R-:W-:-:S02]  /*1c50*/  UMOV UR19, 0x10000000 ;  /* 0x1000000000137882 */ /* 0x000fc40000000000 */
[----:B------:R-:W-:Y:S01]  /*1c60*/  UIADD3 UR8, UPT, UPT, UR8, 0x28400, URZ ;  /* 0x0002840008087890 */ /* 0x000fe2000fffe0ff */
[----:B------:R2:W-:Y:S01]  /*1c70*/  UTMALDG.3D.2CTA [UR32], [UR28], desc[UR18] ;  /* 0x000012201c0075b4 */ /* 0x0005e20008211000 */
[----:B------:R-:W-:Y:S01]  /*1c80*/  UMOV UR10, UR34 ;  /* 0x00000022000a7c82 */ /* 0x000fe20008000000 */
[----:B------:R-:W-:Y:S01]  /*1c90*/  UMOV UR12, UR36 ;  /* 0x00000024000c7c82 */ /* 0x000fe20008000000 */
[----:B------:R-:W-:Y:S01]  /*1ca0*/  UMOV UR9, UR33 ;  /* 0x0000002100097c82 */ /* 0x000fe20008000000 */
[----:B------:R-:W-:Y:S01]  /*1cb0*/  UMOV UR25, UR13 ;  /* 0x0000000d00197c82 */ /* 0x000fe20008000000 */
[----:B------:R-:W-:-:S03]  /*1cc0*/  UMOV UR17, UR23 ;  /* 0x0000001700117c82 */ /* 0x000fc60008000000 */
[----:B------:R1:W-:Y:S01]  /*1cd0*/  UTMALDG.3D.2CTA [UR8], [UR26], desc[UR18] ;  /* 0x000012081a0075b4 */ /* 0x0003e20008211000 */
[----:B--2---:R-:W-:Y:S01]  /*1ce0*/  UIADD3 UR34, UPT, UPT, UR34, 0x40, URZ ;  /* 0x0000004022227890 */ /* 0x004fe2000fffe0ff */
[----:B------:R-:W-:Y:S11]  /*1cf0*/  BRA.U UP2, `(.L_x_31) ;  /* 0xfffffffd024c7547 */ /* 0x000ff6000b83ffff */
.L_x_25:
[----:B-1----:R-:W-:Y:S01]  /*1d00*/  ULEA UR8, UR23, UR6, 0x3 ;  /* 0x0000000617087291 */ /* 0x002fe2000f8e18ff */
[----:B------:R-:W-:Y:S01]  /*1d10*/  SHF.L.U32 R2, R17, 0x1f, RZ ;  /* 0x0000001f11027819 */ /* 0x000fe200000006ff */
[----:B------:R-:W-:Y:S01]  /*1d20*/  @!P1 SYNCS.ARRIVE.TRANS64.A1T0 RZ, [UR6+0xc8], RZ ;  /* 0x0000c8ffffff99a7 */ /* 0x000fe20008100006 */
[----:B------:R-:W-:-:S06]  /*1d30*/  UISETP.GT.AND UP0, UPT, UR7, UR5, UPT ;  /* 0x000000050700728c */ /* 0x000fcc000bf04270 */
[----:B--2-4-:R1:W2:Y:S03]  /*1d40*/  SYNCS.PHASECHK.TRANS64.TRYWAIT P0, [UR8+0x40], R2 ;  /* 0x00004002ff0075a7 */ /* 0x0142a60008001108 */
[----:B------:R-:W-:Y:S05]  /*1d50*/  BRA.U !UP0, `(.L_x_32) ;  /* 0x0000000108c07547 */ /* 0x000fea000b800000 */
[----:B------:R-:W-:Y:S01]  /*1d60*/  UIADD3 UR26, UPT, UPT, UR24, UR25, URZ ;  /* 0x00000019181a7290 */ /* 0x000fe2000fffe0ff */
[----:B------:R-:W-:-:S11]  /*1d70*/  UMOV UR27, UR23 ;  /* 0x00000017001b7c82 */ /* 0x000fd60008000000 */
.L_x_38:
[----:B------:R-:W-:Y:S01]  /*1d80*/  ULEA UR17, UR27, UR6, 0x3 ;  /* 0x000000061b117291 */ /* 0x000fe2000f8e18ff */
[----:B--2---:R-:W-:Y:S01]  /*1d90*/  @P5 MOV R3, 0xc000 ;  /* 0x0000c00000035802 */ /* 0x004fe20000000f00 */
[----:B-12---:R-:W-:Y:S10]  /*1da0*/  @P0 BRA `(.L_x_33) ;  /* 0x00000000000c0947 */ /* 0x006ff40003800000 */
[----:B------:R-:W-:-:S04]  /*1db0*/  SHF.L.U32 R4, R17, 0x1f, RZ ;  /* 0x0000001f11047819 */ /* 0x000fc800000006ff */
[----:B------:R-:W2:Y:S02]  /*1dc0*/  SYNCS.PHASECHK.TRANS64.TRYWAIT P0, [UR17+0x40], R4 ;  /* 0x00004004ff0075a7 */ /* 0x000ea40008001111 */
[----:B--2---:R-:W-:Y:S05]  /*1dd0*/  @!P0 BRA `(.L_x_34) ;  /* 0x00000078007c8947 */ /* 0x004fea0003800000 */
.L_x_33:
[----:B------:R2:W-:Y:S01]  /*1de0*/  @P5 SYNCS.ARRIVE.TRANS64 RZ, [UR17], R3 ;  /* 0x00000003ffff59a7 */ /* 0x0005e20008000011 */
[----:B------:R-:W-:-:S04]  /*1df0*/  ULOP3.LUT UR8, UR22, 0x2, URZ, 0xfc, !UPT ;  /* 0x0000000216087892 */ /* 0x000fc8000f8efcff */
[----:B------:R-:W-:-:S09]  /*1e00*/  UISETP.NE.AND UP0, UPT, UR8, 0x2, UPT ;  /* 0x000000020800788c */ /* 0x000fd2000bf05270 */
[----:B------:R-:W-:Y:S05]  /*1e10*/  BRA.U UP0, `(.L_x_35) ;  /* 0x0000000100047547 */ /* 0x000fea000b800000 */
[----:B------:R-:W-:Y:S05]  /*1e20*/  BPT.TRAP 0x1 ;  /* 0x000000040000795c */ /* 0x000fea0000300000 */
.L_x_35:
[----:B------:R-:W-:Y:S04]  /*1e30*/  BSSY.RECONVERGENT B0, `(.L_x_36) ;  /* 0x0000003000007945 */ /* 0x000fe80003800200 */
[----:B------:R-:W-:Y:S05]  /*1e40*/  @!P4 BRA `(.L_x_37) ;  /* 0x000000000004c947 */ /* 0x000fea0003800000 */
[----:B------:R-:W-:Y:S05]  /*1e50*/  BPT.TRAP 0x1 ;  /* 0x000000040000795c */ /* 0x000fea0000300000 */
.L_x_37:
[----:B------:R-:W-:Y:S05]  /*1e60*/  BSYNC.RECONVERGENT B0 ;  /* 0x0000000000007941 */ /* 0x000fea0003800200 */
.L_x_36:
        /* <DEDUP_REMOVED lines=9> */
[----:B------:R-:W-:Y:S02]  /*1f00*/  USHF.L.U32 UR18, UR25, 0x6, URZ ;  /* 0x0000000619127899 */ /* 0x000fe400080006ff */
[----:B------:R-:W-:Y:S01]  /*1f10*/  ULOP3.LUT UR17, UR17, 0xfefffff8, URZ, 0xc0, !UPT ;  /* 0xfefffff811117892 */ /* 0x000fe2000f8ec0ff */
[----:B-1----:R-:W-:Y:S01]  /*1f20*/  SHF.L.U32 R2, R17, 0x1f, RZ ;  /* 0x0000001f11027819 */ /* 0x002fe200000006ff */
[----:B------:R-:W-:Y:S02]  /*1f30*/  UIADD3 UR16, UPT, UPT, UR16, 0x8400, URZ ;  /* 0x0000840010107890 */ /* 0x000fe4000fffe0ff */
[----:B------:R-:W-:Y:S01]  /*1f40*/  UIADD3.X UR33, UPT, UPT, URZ, UR15, URZ, UP1, !UPT ;  /* 0x0000000fff217290 */ /* 0x000fe20008ffe4ff */
[----:B------:R4:W1:Y:S01]  /*1f50*/  SYNCS.PHASECHK.TRANS64.TRYWAIT P0, [UR8+0x40], R2 ;  /* 0x00004002ff0075a7 */ /* 0x0008620008001108 */
[----:B------:R-:W-:-:S02]  /*1f60*/  ULEA UR8, UR27, UR6, 0xd ;  /* 0x000000061b087291 */ /* 0x000fc4000f8e68ff */
[----:B------:R-:W-:Y:S02]  /*1f70*/  UIADD3.X UR31, UPT, UPT, URZ, UR15, URZ, UP0, !UPT ;  /* 0x0000000fff1f7290 */ /* 0x000fe400087fe4ff */
[----:B------:R-:W-:Y:S01]  /*1f80*/  UIADD3 UR8, UPT, UPT, UR8, 0x28400, URZ ;  /* 0x0002840008087890 */ /* 0x000fe2000fffe0ff */
[----:B------:R-:W-:Y:S01]  /*1f90*/  UMOV UR28, 0x0 ;  /* 0x00000000001c7882 */ /* 0x000fe20000000000 */
[----:B------:R-:W-:Y:S01]  /*1fa0*/  UMOV UR29, 0x10000000 ;  /* 0x10000000001d7882 */ /* 0x000fe20000000000 */
[----:B------:R-:W-:Y:S01]  /*1fb0*/  UMOV UR19, UR35 ;  /* 0x0000002300137c82 */ /* 0x000fe20008000000 */
[----:B------:R-:W-:Y:S01]  /*1fc0*/  UMOV UR20, UR36 ;  /* 0x0000002400147c82 */ /* 0x000fe20008000000 */
[----:B------:R-:W-:Y:S01]  /*1fd0*/  UMOV UR12, UR36 ;  /* 0x00000024000c7c82 */ /* 0x000fe20008000000 */
[----:B------:R-:W-:Y:S01]  /*1fe0*/  UMOV UR9, UR17 ;  /* 0x0000001100097c82 */ /* 0x000fe20008000000 */
[----:B------:R-:W-:Y:S01]  /*1ff0*/  UMOV UR10, UR18 ;  /* 0x00000012000a7c82 */ /* 0x000fe20008000000 */
[----:B------:R4:W-:Y:S01]  /*2000*/  UTMALDG.3D.2CTA [UR16], [UR32], desc[UR28] ;  /* 0x00001c10200075b4 */ /* 0x0009e20008211000 */
[----:B------:R-:W-:Y:S01]  /*2010*/  UIADD3 UR25, UPT, UPT, UR25, 0x1, URZ ;  /* 0x0000000119197890 */ /* 0x000fe2000fffe0ff */
[----:B------:R-:W-:-:S03]  /*2020*/  UMOV UR27, UR23 ;  /* 0x00000017001b7c82 */ /* 0x000fc60008000000 */
[----:B------:R-:W-:Y:S01]  /*2030*/  UISETP.NE.AND UP0, UPT, UR25, UR26, UPT ;  /* 0x0000001a1900728c */ /* 0x000fe2000bf05270 */
[----:B------:R4:W-:Y:S08]  /*2040*/  UTMALDG.3D.2CTA [UR8], [UR30], desc[UR28] ;  /* 0x00001c081e0075b4 */ /* 0x0009f00008211000 */
[----:B----4-:R-:W-:Y:S05]  /*2050*/  BRA.U UP0, `(.L_x_38) ;  /* 0xfffffffd00487547 */ /* 0x010fea000b83ffff */
.L_x_32:
[C---:B-1----:R-:W-:Y:S01]  /*2060*/  LEA R2, R16.reuse, UR6, 0x3 ;  /* 0x0000000610027c11 */ /* 0x042fe2000f8e18ff */
[----:B------:R-:W-:Y:S01]  /*2070*/  NOP ;  /* 0x0000000000007918 */ /* 0x000fe20000000000 */
[----:B--2---:R-:W-:Y:S02]  /*2080*/  SHF.L.U32 R3, R13, 0x1f, RZ ;  /* 0x0000001f0d037819 */ /* 0x004fe400000006ff */
[----:B------:R-:W-:Y:S02]  /*2090*/  LEA R4, R16, UR6, 0x4 ;  /* 0x0000000610047c11 */ /* 0x000fe4000f8e20ff */
[----:B------:R-:W1:Y:S02]  /*20a0*/  SYNCS.PHASECHK.TRANS64.TRYWAIT P0, [R2+URZ+0xd0], R3 ;  /* 0x0000d003020075a7 */ /* 0x000e6400080011ff */
[----:B-1----:R-:W-:Y:S05]  /*20b0*/  @!P0 BRA `(.L_x_39) ;  /* 0x0000007400dc8947 */ /* 0x002fea0003800000 */
.L_x_156:
[----:B------:R-:W2:Y:S01]  /*20c0*/  LDS.128 R4, [R4+0x160] ;  /* 0x0001600004047984 */ /* 0x000ea20000000c00 */
[----:B------:R-:W-:Y:S01]  /*20d0*/  ISETP.GE.AND P0, PT, R40, 0x1, PT ;  /* 0x000000012800780c */ /* 0x000fe20003f06270 */
[----:B-1----:R-:W-:Y:S01]  /*20e0*/  VIADD R2, R2, 0xe0 ;  /* 0x000000e002027836 */ /* 0x002fe20000000000 */
[----:B------:R-:W-:Y:S01]  /*20f0*/  @!PT LDS RZ, [RZ] ;  /* 0x00000000fffff984 */ /* 0x000fe20000000800 */
[----:B------:R-:W-:Y:S01]  /*2100*/  @!PT LDS RZ, [RZ] ;  /* 0x00000000fffff984 */ /* 0x000fe20000000800 */
[----:B------:R-:W-:Y:S01]  /*2110*/  @!PT LDS RZ, [RZ] ;  /* 0x00000000fffff984 */ /* 0x000fe20000000800 */
[----:B------:R-:W-:Y:S01]  /*2120*/  @!PT LDS RZ, [RZ] ;  /* 0x00000000fffff984 */ /* 0x000fe20000000800 */
[----:B------:R1:W-:Y:S06]  /*2130*/  MEMBAR.ALL.CTA ;  /* 0x0000000000007992 */ /* 0x0003ec0000008000 */
[----:B-1----:R-:W1:Y:S01]  /*2140*/  FENCE.VIEW.ASYNC.S ;  /* 0x00000000000073c6 */ /* 0x002e620000000000 */
[----:B------:R-:W-:-:S04]  /*2150*/  PRMT R2, RZ, 0x654, R2 ;  /* 0x00000654ff027816 */ /* 0x000fc80000000002 */
[----:B-1----:R1:W-:Y:S01]  /*2160*/  SYNCS.ARRIVE.TRANS64.RED.A1T0 RZ, [R2+URZ], RZ ;  /* 0x000000ff02ff79a7 */ /* 0x0023e200081004ff */
[----:B--2---:R-:W-:-:S13]  /*2170*/  LOP3.LUT P2, RZ, R6, 0x1, RZ, 0xc0, !PT ;  /* 0x0000000106ff7812 */ /* 0x004fda000784c0ff */
[----:B------:R-:W-:Y:S01]  /*2180*/  @P2 SHF.R.U32.HI R3, RZ, 0x10, R5 ;  /* 0x00000010ff032819 */ /* 0x000fe20000011605 */
[----:B------:R-:W-:Y:S01]  /*2190*/  VOTEU.ANY UP0, P2 ;  /* 0x0000000000ff7886 */ /* 0x000fe20001000100 */
[----:B------:R-:W-:Y:S02]  /*21a0*/  @P2 MOV R10, R4 ;  /* 0x00000004000a2202 */ /* 0x000fe40000000f00 */
[----:B------:R-:W-:Y:S02]  /*21b0*/  @P2 R2UR.BROADCAST UR8, R3 ;  /* 0x00000000030822ca */ /* 0x000fe400008e0000 */
[----:B------:R-:W-:-:S11]  /*21c0*/  @P2 LOP3.LUT R9, R5, 0xffff, RZ, 0xc0, !PT ;  /* 0x0000ffff05092812 */ /* 0x000fd600078ec0ff */
[----:B------:R-:W-:Y:S01]  /*21d0*/  @UP0 UMOV UR36, UR8 ;  /* 0x0000000800240c82 */ /* 0x000fe20008000000 */
[----:B-1----:R-:W-:Y:S05]  /*21e0*/  @!P0 BRA `(.L_x_40) ;  /* 0x0000000000b88947 */ /* 0x002fea0003800000 */
[----:B------:R-:W3:Y:S01]  /*21f0*/  LDC.64 R4, c[0x0][0xb18] ;  /* 0x0002c600ff047b82 */ /* 0x000ee20000000a00 */
[----:B------:R-:W-:-:S07]  /*2200*/  ISETP.NE.AND P3, PT, R40, 0x1, PT ;  /* 0x000000012800780c */ /* 0x000fce0003f65270 */
[----:B------:R-:W1:Y:S08]  /*2210*/  LDC.64 R6, c[0x0][0xb10] ;  /* 0x0002c400ff067b82 */ /* 0x000e700000000a00 */
[----:B------:R-:W2:Y:S08]  /*2220*/  LDC R14, c[0x0][0xb20] ;  /* 0x0002c800ff0e7b82 */ /* 0x000eb00000000800 */
[----:B------:R-:W4:Y:S01]  /*2230*/  LDC R15, c[0x0][0xb0c] ;  /* 0x0002c300ff0f7b82 */ /* 0x000f220000000800 */
[----:B---3--:R-:W-:Y:S01]  /*2240*/  IMAD.HI.U32 R21, R0, R5, RZ ;  /* 0x0000000500157227 */ /* 0x008fe200078e00ff */
[----:B------:R-:W-:-:S03]  /*2250*/  ISETP.NE.AND P0, PT, R4, 0x1, PT ;  /* 0x000000010400780c */ /* 0x000fc60003f05270 */
[----:B------:R-:W-:-:S03]  /*2260*/  IMAD.HI.U32 R5, R9, R5, RZ ;  /* 0x0000000509057227 */ /* 0x000fc600078e00ff */
[----:B------:R-:W3:Y:S01]  /*2270*/  LDC.64 R2, c[0x0][0xb28] ;  /* 0x0002ca00ff027b82 */ /* 0x000ee20000000a00 */
[----:B-1----:R-:W-:-:S04]  /*2280*/  IMAD.HI.U32 R22, R8, R6, RZ ;  /* 0x0000000608167227 */ /* 0x002fc800078e00ff */
[----:B------:R-:W-:Y:S01]  /*2290*/  IMAD.HI.U32 R23, R10, R6, RZ ;  /* 0x000000060a177227 */ /* 0x000fe200078e00ff */
[----:B------:R-:W-:Y:S02]  /*22a0*/  SHF.R.U32.HI R22, RZ, R7, R22 ;  /* 0x00000007ff167219 */ /* 0x000fe40000011616 */
[-C--:B--2---:R-:W-:Y:S02]  /*22b0*/  SHF.R.U32.HI R21, RZ, R14.reuse, R21 ;  /* 0x0000000eff157219 */ /* 0x084fe40000011615 */
[----:B------:R-:W-:Y:S02]  /*22c0*/  SHF.R.U32.HI R5, RZ, R14, R5 ;  /* 0x0000000eff057219 */ /* 0x000fe40000011605 */
[----:B------:R-:W-:Y:S02]  /*22d0*/  SEL R21, R0, R21, !P0 ;  /* 0x0000001500157207 */ /* 0x000fe40004000000 */
[----:B------:R-:W-:Y:S02]  /*22e0*/  SHF.R.U32.HI R23, RZ, R7, R23 ;  /* 0x00000007ff177219 */ /* 0x000fe40000011617 */
[----:B----4-:R-:W-:-:S02]  /*22f0*/  ISETP.NE.AND P1, PT, R15, 0x1, PT ;  /* 0x000000010f00780c */ /* 0x010fc40003f25270 */
[----:B------:R-:W-:Y:S02]  /*2300*/  SEL R5, R9, R5, !P0 ;  /* 0x0000000509057207 */ /* 0x000fe40004000000 */
[----:B------:R-:W-:Y:S02]  /*2310*/  SEL R22, R8, R22, !P1 ;  /* 0x0000001608167207 */ /* 0x000fe40004800000 */
[----:B------:R-:W-:Y:S01]  /*2320*/  SEL R23, R10, R23, !P1 ;  /* 0x000000170a177207 */ /* 0x000fe20004800000 */
[----:B---3--:R-:W-:-:S04]  /*2330*/  IMAD.HI.U32 R20, R21, R2, RZ ;  /* 0x0000000215147227 */ /* 0x008fc800078e00ff */
        /* <DEDUP_REMOVED lines=10> */
[----:B------:R-:W-:-:S04]  /*23e0*/  @!P0 IMAD.HI.U32 R7, R23, R2, RZ ;  /* 0x0000000217078227 */ /* 0x000fc800078e00ff */
[----:B------:R-:W-:Y:S01]  /*23f0*/  IMAD.MOV R2, RZ, RZ, -R6 ;  /* 0x000000ffff027224 */ /* 0x000fe200078e0a06 */
[----:B------:R-:W-:Y:S02]  /*2400*/  @!P0 SHF.R.U32.HI R3, RZ, R3, R7 ;  /* 0x00000003ff038219 */ /* 0x000fe40000011607 */
[----:B------:R-:W-:Y:S01]  /*2410*/  IADD3 R7, PT, PT, -R5, RZ, RZ ;  /* 0x000000ff05077210 */ /* 0x000fe20007ffe1ff */
[----:B------:R-:W-:Y:S01]  /*2420*/  IMAD R2, R40, R2, R5 ;  /* 0x0000000228027224 */ /* 0x000fe200078e0205 */
        /* <DEDUP_REMOVED lines=10> */
.L_x_40:
[----:B------:R-:W1:Y:S02]  /*24d0*/  LDCU UR8, c[0x0][0xb30] ;  /* 0x00016600ff0877ac */ /* 0x000e640008000800 */
[----:B-1----:R-:W-:-:S09]  /*24e0*/  UISETP.NE.AND UP0, UPT, UR8, 0x1, UPT ;  /* 0x000000010800788c */ /* 0x002fd2000bf05270 */
[----:B------:R-:W-:Y:S05]  /*24f0*/  BRA.U UP0, `(.L_x_41) ;  /* 0x0000000100407547 */ /* 0x000fea000b800000 */
[----:B------:R-:W1:Y:S08]  /*2500*/  LDC.64 R4, c[0x0][0xb10] ;  /* 0x0002c400ff047b82 */ /* 0x000e700000000a00 */
[----:B------:R-:W2:Y:S08]  /*2510*/  LDC.64 R2, c[0x0][0xb18] ;  /* 0x0002c600ff027b82 */ /* 0x000eb00000000a00 */
[----:B------:R-:W4:Y:S08]  /*2520*/  LDC R6, c[0x0][0xb20] ;  /* 0x0002c800ff067b82 */ /* 0x000f300000000800 */
[----:B------:R-:W3:Y:S01]  /*2530*/  LDC R7, c[0x0][0xb0c] ;  /* 0x0002c300ff077b82 */ /* 0x000ee20000000800 */
[----:B-1----:R-:W-:-:S05]  /*2540*/  IMAD.HI.U32 R4, R10, R4, RZ ;  /* 0x000000040a047227 */ /* 0x002fca00078e00ff */
[----:B------:R-:W-:Y:S01]  /*2550*/  SHF.R.U32.HI R4, RZ, R5, R4 ;  /* 0x00000005ff047219 */ /* 0x000fe20000011604 */
[----:B--2---:R-:W-:Y:S01]  /*2560*/  IMAD.HI.U32 R3, R9, R3, RZ ;  /* 0x0000000309037227 */ /* 0x004fe200078e00ff */
[----:B------:R-:W-:-:S04]  /*2570*/  ISETP.NE.AND P0, PT, R2, 0x1, PT ;  /* 0x000000010200780c */ /* 0x000fc80003f05270 */
[----:B----4-:R-:W-:-:S04]  /*2580*/  SHF.R.U32.HI R3, RZ, R6, R3 ;  /* 0x00000006ff037219 */ /* 0x010fc80000011603 */
[----:B------:R-:W-:Y:S02]  /*2590*/  SEL R3, R9, R3, !P0 ;  /* 0x0000000309037207 */ /* 0x000fe40004000000 */
[----:B---3--:R-:W-:-:S04]  /*25a0*/  ISETP.NE.AND P1, PT, R7, 0x1, PT ;  /* 0x000000010700780c */ /* 0x008fc80003f25270 */
[----:B------:R-:W-:-:S05]  /*25b0*/  SEL R4, R10, R4, !P1 ;  /* 0x000000040a047207 */ /* 0x000fca0004800000 */
[----:B------:R-:W-:Y:S02]  /*25c0*/  IMAD.IADD R5, R3, 0x1, -R4 ;  /* 0x0000000103057824 */ /* 0x000fe400078e0a04 */
[----:B------:R-:W-:Y:S02]  /*25d0*/  IMAD.IADD R3, R4, 0x1, -R3 ;  /* 0x0000000104037824 */ /* 0x000fe400078e0a03 */
[----:B------:R-:W-:Y:S02]  /*25e0*/  IMAD R10, R5, R7, R10 ;  /* 0x00000007050a7224 */ /* 0x000fe400078e020a */
[----:B------:R-:W-:-:S07]  /*25f0*/  IMAD R9, R3, R2, R9 ;  /* 0x0000000203097224 */ /* 0x000fce00078e0209 */
.L_x_41:
[----:B------:R-:W-:Y:S01]  /*2600*/  VIADD R16, R16, 0x1 ;  /* 0x0000000110107836 */ /* 0x000fe20000000000 */
[----:B------:R-:W-:Y:S01]  /*2610*/  PLOP3.LUT P1, PT, PT, PT, PT, 0x80, 0x8 ;  /* 0x000000000008781c */ /* 0x000fe20003f2f070 */
[----:B------:R-:W-:Y:S02]  /*2620*/  IMAD.IADD R14, R10, 0x1, R91 ;  /* 0x000000010a0e7824 */ /* 0x000fe400078e025b */
[----:B------:R-:W-:Y:S01]  /*2630*/  IMAD.IADD R15, R9, 0x1, R90 ;  /* 0x00000001090f7824 */ /* 0x000fe200078e025a */
[----:B------:R-:W-:-:S04]  /*2640*/  ISETP.NE.AND P0, PT, R16, 0x2, PT ;  /* 0x000000021000780c */ /* 0x000fc80003f05270 */
[----:B------:R-:W-:Y:S02]  /*2650*/  SEL R2, RZ, 0x1, P0 ;  /* 0x00000001ff027807 */ /* 0x000fe40000000000 */
[----:B------:R-:W-:Y:S02]  /*2660*/  SEL R16, R16, RZ, P0 ;  /* 0x000000ff10107207 */ /* 0x000fe40000000000 */
[----:B------:R-:W-:Y:S01]  /*2670*/  LOP3.LUT R13, R13, R2, RZ, 0x3c, !PT ;  /* 0x000000020d0d7212 */ /* 0x000fe200078e3cff */
[----:B------:R-:W-:Y:S06]  /*2680*/  @P2 BRA `(.L_x_42) ;  /* 0xfffffff000582947 */ /* 0x000fec000383ffff */
[----:B------:R-:W-:Y:S01]  /*2690*/  UIADD3 UR6, UPT, UPT, UR6, 0x40, URZ ;  /* 0x0000004006067890 */ /* 0x000fe2000fffe0ff */
[----:B------:R-:W-:-:S03]  /*26a0*/  SHF.L.U32 R2, R17, 0x1f, RZ ;  /* 0x0000001f11027819 */ /* 0x000fc600000006ff */
[----:B------:R-:W-:-:S09]  /*26b0*/  ULEA UR4, UR23, UR6, 0x3 ;  /* 0x0000000617047291 */ /* 0x000fd2000f8e18ff */
[----:B------:R-:W1:Y:S02]  /*26c0*/  SYNCS.PHASECHK.TRANS64.TRYWAIT P0, [UR4], R2 ;  /* 0x00000002ff0075a7 */ /* 0x000e640008001104 */
[----:B-1----:R-:W-:Y:S05]  /*26d0*/  @!P0 BRA `(.L_x_43) ;  /* 0x0000007000688947 */ /* 0x002fea0003800000 */
.L_x_158:
[----:B------:R-:W-:-:S04]  /*26e0*/  UIADD3 UR5, UPT, UPT, UR23, 0x1, URZ ;  /* 0x0000000117057890 */ /* 0x000fc8000fffe0ff */
[----:B------:R-:W-:-:S04]  /*26f0*/  UISETP.NE.AND UP0, UPT, UR5, 0x8, UPT ;  /* 0x000000080500788c */ /* 0x000fc8000bf05270 */
[----:B------:R-:W-:Y:S02]  /*2700*/  USEL UR7, URZ, 0x1, UP0 ;  /* 0x00000001ff077887 */ /* 0x000fe40008000000 */
[----:B------:R-:W-:-:S04]  /*2710*/  USEL UR5, UR5, URZ, UP0 ;  /* 0x000000ff05057287 */ /* 0x000fc80008000000 */
[----:B------:R-:W-:Y:S01]  /*2720*/  ULEA UR4, UR5, UR6, 0x3 ;  /* 0x0000000605047291 */ /* 0x000fe2000f8e18ff */
[----:B-1----:R-:W-:-:S04]  /*2730*/  LOP3.LUT R2, R17, UR7, RZ, 0x3c, !PT ;  /* 0x0000000711027c12 */ /* 0x002fc8000f8e3cff */
[----:B------:R-:W-:-:S04]  /*2740*/  SHF.L.U32 R3, R2, 0x1f, RZ ;  /* 0x0000001f02037819 */ /* 0x000fc800000006ff */
[----:B------:R-:W1:Y:S02]  /*2750*/  SYNCS.PHASECHK.TRANS64.TRYWAIT P0, [UR4], R3 ;  /* 0x00000003ff0075a7 */ /* 0x000e640008001104 */
[----:B-1----:R-:W-:Y:S05]  /*2760*/  @!P0 BRA `(.L_x_44) ;  /* 0x00000070005c8947 */ /* 0x002fea0003800000 */
.L_x_160:
[----:B------:R-:W-:-:S04]  /*2770*/  UIADD3 UR5, UPT, UPT, UR5, 0x1, URZ ;  /* 0x0000000105057890 */ /* 0x000fc8000fffe0ff */
[----:B------:R-:W-:-:S04]  /*2780*/  UISETP.NE.AND UP0, UPT, UR5, 0x8, UPT ;  /* 0x000000080500788c */ /* 0x000fc8000bf05270 */
[----:B------:R-:W-:Y:S02]  /*2790*/  USEL UR7, URZ, 0x1, UP0 ;  /* 0x00000001ff077887 */ /* 0x000fe40008000000 */
[----:B------:R-:W-:-:S04]  /*27a0*/  USEL UR5, UR5, URZ, UP0 ;  /* 0x000000ff05057287 */ /* 0x000fc80008000000 */
[----:B------:R-:W-:Y:S01]  /*27b0*/  ULEA UR4, UR5, UR6, 0x3 ;  /* 0x0000000605047291 */ /* 0x000fe2000f8e18ff */
[----:B------:R-:W-:-:S04]  /*27c0*/  LOP3.LUT R2, R2, UR7, RZ, 0x3c, !PT ;  /* 0x0000000702027c12 */ /* 0x000fc8000f8e3cff */
[----:B-1----:R-:W-:-:S04]  /*27d0*/  SHF.L.U32 R3, R2, 0x1f, RZ ;  /* 0x0000001f02037819 */ /* 0x002fc800000006ff */
[----:B------:R-:W1:Y:S02]  /*27e0*/  SYNCS.PHASECHK.TRANS64.TRYWAIT P0, [UR4], R3 ;  /* 0x00000003ff0075a7 */ /* 0x000e640008001104 */
[----:B-1----:R-:W-:Y:S05]  /*27f0*/  @!P0 BRA `(.L_x_45) ;  /* 0x0000007000508947 */ /* 0x002fea0003800000 */
.L_x_162:
        /* <DEDUP_REMOVED lines=9> */
.L_x_164:
        /* <DEDUP_REMOVED lines=9> */
.L_x_166:
        /* <DEDUP_REMOVED lines=9> */
.L_x_168:
        /* <DEDUP_REMOVED lines=9> */
.L_x_170:
[----:B------:R-:W-:-:S04]  /*2a40*/  UIADD3 UR5, UPT, UPT, UR5, 0x1, URZ ;  /* 0x0000000105057890 */ /* 0x000fc8000fffe0ff */
[----:B------:R-:W-:-:S04]  /*2a50*/  UISETP.NE.AND UP0, UPT, UR5, 0x8, UPT ;  /* 0x000000080500788c */ /* 0x000fc8000bf05270 */
[----:B------:R-:W-:Y:S02]  /*2a60*/  USEL UR4, URZ, 0x1, UP0 ;  /* 0x00000001ff047887 */ /* 0x000fe40008000000 */
[----:B------:R-:W-:-:S04]  /*2a70*/  USEL UR5, UR5, URZ, UP0 ;  /* 0x000000ff05057287 */ /* 0x000fc80008000000 */
[----:B------:R-:W-:Y:S01]  /*2a80*/  ULEA UR5, UR5, UR6, 0x3 ;  /* 0x0000000605057291 */ /* 0x000fe2000f8e18ff */
[----:B------:R-:W-:-:S04]  /*2a90*/  LOP3.LUT R2, R2, UR4, RZ, 0x3c, !PT ;  /* 0x0000000402027c12 */ /* 0x000fc8000f8e3cff */
[----:B------:R-:W-:Y:S01]  /*2aa0*/  SHF.L.U32 R2, R2, 0x1f, RZ ;  /* 0x0000001f02027819 */ /* 0x000fe200000006ff */
[----:B-1-3--:R-:W-:-:S07]  /*2ab0*/  IMAD.U32 R0, RZ, RZ, UR5 ;  /* 0x00000005ff007e24 */ /* 0x00afce000f8e00ff */
.L_x_50:
[----:B-1----:R1:W2:Y:S02]  /*2ac0*/  SYNCS.PHASECHK.TRANS64.TRYWAIT P0, [R0+URZ], R2 ;  /* 0x00000002000075a7 */ /* 0x0022a400080011ff */
[----:B--2---:R-:W-:Y:S05]  /*2ad0*/  @!P0 NANOSLEEP.SYNCS 0x989680 ;  /* 0x009896800000895d */ /* 0x004fea0003900000 */
[----:B------:R-:W2:Y:S02]  /*2ae0*/  @!P0 SYNCS.PHASECHK.TRANS64 P0, [R0+URZ], R2 ;  /* 0x00000002000085a7 */ /* 0x000ea400080010ff */
[----:B--2---:R-:W-:Y:S05]  /*2af0*/  @P0 EXIT ;  /* 0x000000000000094d */ /* 0x004fea0003800000 */
[----:B------:R-:W-:Y:S05]  /*2b00*/  BRA `(.L_x_50) ;  /* 0xfffffffc00ec7947 */ /* 0x000fea000383ffff */
.L_x_22:
[----:B------:R-:W-:-:S04]  /*2b10*/  UISETP.NE.AND UP1, UPT, UR37, URZ, UPT ;  /* 0x000000ff2500728c */ /* 0x000fc8000bf25270 */
[----:B------:R-:W-:-:S09]  /*2b20*/  UISETP.NE.OR UP1, UPT, UR10, 0x1, UP1 ;  /* 0x000000010a00788c */ /* 0x000fd20008f25670 */
[----:B------:R-:W-:Y:S05]  /*2b30*/  BRA.U UP1, `(.L_x_51) ;  /* 0x00000005014c7547 */ /* 0x000fea000b800000 */
[----:B------:R-:W-:Y:S01]  /*2b40*/  HFMA2 R11, -RZ, RZ, 0, 0 ;  /* 0x00000000ff0b7431 */ /* 0x000fe200000001ff */
[----:B------:R-:W-:Y:S01]  /*2b50*/  ISETP.GE.U32.AND P2, PT, R10, 0x2, PT ;  /* 0x000000020a00780c */ /* 0x000fe20003f46070 */
[----:B------:R-:W-:Y:S01]  /*2b60*/  IMAD.MOV.U32 R12, RZ, RZ, 0x1 ;  /* 0x00000001ff0c7424 */ /* 0x000fe200078e00ff */
[----:B------:R-:W-:Y:S01]  /*2b70*/  CS2R R8, SRZ ;  /* 0x0000000000087805 */ /* 0x000fe2000001ff00 */
[----:B------:R-:W-:Y:S01]  /*2b80*/  IMAD.MOV.U32 R3, RZ, RZ, RZ ;  /* 0x000000ffff037224 */ /* 0x000fe200078e00ff */
[----:B------:R-:W-:Y:S01]  /*2b90*/  UMOV UR4, 0x400 ;  /* 0x0000040000047882 */ /* 0x000fe20000000000 */
[----:B------:R-:W-:Y:S01]  /*2ba0*/  UMOV UR6, URZ ;  /* 0x000000ff00067c82 */ /* 0x000fe20008000000 */
[----:B------:R-:W-:-:S12]  /*2bb0*/  ULEA UR37, UR37, UR4, 0x18 ;  /* 0x0000000425257291 */ /* 0x000fd8000f8ec0ff */
.L_x_55:
[----:B------:R-:W-:Y:S02]  /*2bc0*/  LEA R0, R3, UR37, 0x3 ;  /* 0x0000002503007c11 */ /* 0x000fe4000f8e18ff */
[----:B------:R-:W-:-:S03]  /*2bd0*/  SHF.L.U32 R4, R8, 0x1f, RZ ;  /* 0x0000001f08047819 */ /* 0x000fc600000006ff */
[----:B------:R-:W-:Y:S01]  /*2be0*/  VIADD R5, R0, 0x140 ;  /* 0x0000014000057836 */ /* 0x000fe20000000000 */
[----:B------:R-:W1:Y:S02]  /*2bf0*/  SYNCS.PHASECHK.TRANS64.TRYWAIT P0, [R0+URZ+0x130], R4 ;  /* 0x00013004000075a7 */ /* 0x000e6400080011ff */
[----:B-1----:R-:W-:Y:S05]  /*2c00*/  @!P0 BRA `(.L_x_52) ;  /* 0x0000006c00c48947 */ /* 0x002fea0003800000 */
.L_x_171:
[----:B------:R-:W-:Y:S01]  /*2c10*/  ULEA UR5, UR6, UR37, 0x3 ;  /* 0x0000002506057291 */ /* 0x000fe2000f8e18ff */
[----:B-1----:R-:W-:Y:S01]  /*2c20*/  PRMT R0, RZ, 0x654, R5 ;  /* 0x00000654ff007816 */ /* 0x002fe20000000005 */
[----:B------:R-:W-:Y:S01]  /*2c30*/  @!P2 IMAD.MOV.U32 R4, RZ, RZ, 0x10 ;  /* 0x00000010ff04a424 */ /* 0x000fe200078e00ff */
[----:B------:R-:W-:Y:S01]  /*2c40*/  SHF.L.U32 R5, R12, 0x1f, RZ ;  /* 0x0000001f0c057819 */ /* 0x000fe200000006ff */
[----:B------:R-:W-:Y:S01]  /*2c50*/  UIADD3 UR4, UPT, UPT, UR5, 0xd0, URZ ;  /* 0x000000d005047890 */ /* 0x000fe2000fffe0ff */
[----:B------:R1:W-:Y:S05]  /*2c60*/  SYNCS.ARRIVE.TRANS64.RED.A1T0 RZ, [R0+URZ], RZ ;  /* 0x000000ff00ff79a7 */ /* 0x0003ea00081004ff */
[----:B------:R-:W-:Y:S01]  /*2c70*/  IMAD.U32 R6, RZ, RZ, UR4 ;  /* 0x00000004ff067e24 */ /* 0x000fe2000f8e00ff */
[----:B------:R-:W2:Y:S04]  /*2c80*/  SYNCS.PHASECHK.TRANS64.TRYWAIT P0, [UR5+0xe0], R5 ;  /* 0x0000e005ff0075a7 */ /* 0x000ea80008001105 */
[----:B------:R-:W-:Y:S01]  /*2c90*/  PRMT R6, R10, 0x654, R6 ;  /* 0x000006540a067816 */ /* 0x000fe20000000006 */
[----:B-12---:R-:W-:Y:S06]  /*2ca0*/  @!P0 BRA `(.L_x_53) ;  /* 0x0000006c00b08947 */ /* 0x006fec0003800000 */
.L_x_173:
[----:B------:R-:W-:Y:S01]  /*2cb0*/  ULEA UR4, UR6, UR37, 0x4 ;  /* 0x0000002506047291 */ /* 0x000fe2000f8e20ff */
[----:B------:R-:W-:Y:S01]  /*2cc0*/  SEL R2, R6, R2, !P2 ;  /* 0x0000000206027207 */ /* 0x000fe20005000000 */
[----:B------:R-:W-:Y:S01]  /*2cd0*/  UIADD3 UR5, UPT, UPT, UR5, 0xd0, URZ ;  /* 0x000000d005057890 */ /* 0x000fe2000fffe0ff */
[----:B-1----:R-:W-:Y:S01]  /*2ce0*/  LEA R0, R11, UR37, 0x3 ;  /* 0x000000250b007c11 */ /* 0x002fe2000f8e18ff */
[----:B------:R-:W-:Y:S01]  /*2cf0*/  UIADD3 UR4, UPT, UPT, UR4, 0x160, URZ ;  /* 0x0000016004047890 */ /* 0x000fe2000fffe0ff */
[----:B------:R1:W-:Y:S01]  /*2d00*/  @!P2 SYNCS.ARRIVE.TRANS64.RED RZ, [R2+URZ], R4 ;  /* 0x0000000402ffa9a7 */ /* 0x0003e200080004ff */
[----:B------:R-:W-:Y:S01]  /*2d10*/  UIADD3 UR6, UPT, UPT, UR6, 0x1, URZ ;  /* 0x0000000106067890 */ /* 0x000fe2000fffe0ff */
[----:B------:R-:W-:-:S03]  /*2d20*/  VIADD R3, R3, 0x1 ;  /* 0x0000000103037836 */ /* 0x000fc60000000000 */
[----:B------:R-:W-:Y:S02]  /*2d30*/  UISETP.NE.AND UP0, UPT, UR6, 0x2, UPT ;  /* 0x000000020600788c */ /* 0x000fe4000bf05270 */
[----:B------:R-:W-:Y:S01]  /*2d40*/  ISETP.NE.AND P0, PT, R3, 0x2, PT ;  /* 0x000000020300780c */ /* 0x000fe20003f05270 */
[----:B------:R-:W-:Y:S06]  /*2d50*/  UGETNEXTWORKID.BROADCAST [UR4], [UR5] ;  /* 0x00000000040073ca */ /* 0x000fec0008000100 */
[----:B------:R-:W-:Y:S02]  /*2d60*/  USEL UR4, URZ, 0x1, UP0 ;  /* 0x00000001ff047887 */ /* 0x000fe40008000000 */
[----:B------:R-:W-:-:S04]  /*2d70*/  USEL UR6, UR6, URZ, UP0 ;  /* 0x000000ff06067287 */ /* 0x000fc80008000000 */
[----:B------:R-:W-:Y:S02]  /*2d80*/  LOP3.LUT R12, R12, UR4, RZ, 0x3c, !PT ;  /* 0x000000040c0c7c12 */ /* 0x000fe4000f8e3cff */
[----:B-1----:R-:W-:-:S04]  /*2d90*/  SHF.L.U32 R4, R9, 0x1f, RZ ;  /* 0x0000001f09047819 */ /* 0x002fc800000006ff */
[----:B------:R-:W1:Y:S02]  /*2da0*/  SYNCS.PHASECHK.TRANS64.TRYWAIT P1, [R0+URZ+0xd0], R4 ;  /* 0x0000d004000075a7 */ /* 0x000e6400080211ff */
[----:B-1----:R-:W-:Y:S05]  /*2db0*/  @!P1 BRA `(.L_x_54) ;  /* 0x0000006c00849947 */ /* 0x002fea0003800000 */
.L_x_174:
[----:B-1----:R-:W-:Y:S01]  /*2dc0*/  LEA R4, R11, UR37, 0x4 ;  /* 0x000000250b047c11 */ /* 0x002fe2000f8e20ff */
[----:B------:R-:W-:Y:S01]  /*2dd0*/  VIADD R0, R0, 0xe0 ;  /* 0x000000e000007836 */ /* 0x000fe20000000000 */
[----:B------:R-:W-:Y:S01]  /*2de0*/  SEL R3, R3, RZ, P0 ;  /* 0x000000ff03037207 */ /* 0x000fe20000000000 */
[----:B------:R-:W-:-:S03]  /*2df0*/  VIADD R11, R11, 0x1 ;  /* 0x000000010b0b7836 */ /* 0x000fc60000000000 */
[----:B------:R-:W1:Y:S01]  /*2e00*/  LDS.128 R4, [R4+0x160] ;  /* 0x0001600004047984 */ /* 0x000e620000000c00 */
[----:B------:R-:W-:Y:S02]  /*2e10*/  PRMT R0, RZ, 0x654, R0 ;  /* 0x00000654ff007816 */ /* 0x000fe40000000000 */
[C---:B------:R-:W-:Y:S01]  /*2e20*/  ISETP.NE.AND P1, PT, R11.reuse, 0x2, PT ;  /* 0x000000020b00780c */ /* 0x040fe20003f25270 */
[----:B------:R-:W-:Y:S01]  /*2e30*/  @!PT LDS RZ, [RZ] ;  /* 0x00000000fffff984 */ /* 0x000fe20000000800 */
[----:B------:R-:W-:Y:S01]  /*2e40*/  @!PT LDS RZ, [RZ] ;  /* 0x00000000fffff984 */ /* 0x000fe20000000800 */
[----:B------:R-:W-:Y:S01]  /*2e50*/  @!PT LDS RZ, [RZ] ;  /* 0x00000000fffff984 */ /* 0x000fe20000000800 */
[----:B------:R-:W-:Y:S01]  /*2e60*/  @!PT LDS RZ, [RZ] ;  /* 0x00000000fffff984 */ /* 0x000fe20000000800 */
[----:B------:R2:W-:Y:S06]  /*2e70*/  MEMBAR.ALL.CTA ;  /* 0x0000000000007992 */ /* 0x0005ec0000008000 */
[----:B--2---:R-:W2:Y:S01]  /*2e80*/  FENCE.VIEW.ASYNC.S ;  /* 0x00000000000073c6 */ /* 0x004ea20000000000 */
[----:B------:R-:W-:Y:S01]  /*2e90*/  SEL R11, R11, RZ, P1 ;  /* 0x000000ff0b0b7207 */ /* 0x000fe20000800000 */
[----:B--2---:R2:W-:Y:S01]  /*2ea0*/  SYNCS.ARRIVE.TRANS64.RED.A1T0 RZ, [R0+URZ], RZ ;  /* 0x000000ff00ff79a7 */ /* 0x0045e200081004ff */
[----:B-1----:R-:W-:-:S02]  /*2eb0*/  LOP3.LUT P3, RZ, R6, 0x1, RZ, 0xc0, !PT ;  /* 0x0000000106ff7812 */ /* 0x002fc4000786c0ff */
[----:B------:R-:W-:-:S04]  /*2ec0*/  SEL R4, RZ, 0x1, P1 ;  /* 0x00000001ff047807 */ /* 0x000fc80000800000 */
[----:B------:R-:W-:Y:S02]  /*2ed0*/  LOP3.LUT R9, R9, R4, RZ, 0x3c, !PT ;  /* 0x0000000409097212 */ /* 0x000fe400078e3cff */
[----:B--2---:R-:W-:-:S04]  /*2ee0*/  SEL R0, RZ, 0x1, P0 ;  /* 0x00000001ff007807 */ /* 0x004fc80000000000 */
[----:B------:R-:W-:Y:S01]  /*2ef0*/  LOP3.LUT R8, R8, R0, RZ, 0x3c, !PT ;  /* 0x0000000008087212 */ /* 0x000fe200078e3cff */
[----:B------:R-:W-:Y:S06]  /*2f00*/  @P3 BRA `(.L_x_55) ;  /* 0xfffffffc002c3947 */ /* 0x000fec000383ffff */
[----:B------:R-:W-:Y:S01]  /*2f10*/  ULEA UR5, UR6, UR37, 0x3 ;  /* 0x0000002506057291 */ /* 0x000fe2000f8e18ff */
[----:B------:R-:W-:-:S08]  /*2f20*/  SHF.L.U32 R2, R12, 0x1f, RZ ;  /* 0x0000001f0c027819 */ /* 0x000fd000000006ff */
[----:B------:R-:W1:Y:S02]  /*2f30*/  SYNCS.PHASECHK.TRANS64 P0, [UR5+0xe0], R2 ;  /* 0x0000e002ff0075a7 */ /* 0x000e640008001005 */
[----:B-1----:R-:W-:Y:S05]  /*2f40*/  @P0 BRA `(.L_x_56) ;  /* 0x0000000000080947 */ /* 0x002fea0003800000 */
[----:B------:R-:W1:Y:S02]  /*2f50*/  SYNCS.PHASECHK.TRANS64.TRYWAIT P0, [UR5+0xe0], R2 ;  /* 0x0000e002ff0075a7 */ /* 0x000e640008001105 */
[----:B-1----:R-:W-:Y:S05]  /*2f60*/  @!P0 BRA `(.L_x_57) ;  /* 0x0000006c002c8947 */ /* 0x002fea0003800000 */
.L_x_56:
[----:B------:R-:W-:-:S04]  /*2f70*/  UIADD3 UR4, UPT, UPT, UR6, 0x1, URZ ;  /* 0x0000000106047890 */ /* 0x000fc8000fffe0ff */
[----:B------:R-:W-:-:S04]  /*2f80*/  UISETP.NE.AND UP0, UPT, UR4, 0x2, UPT ;  /* 0x000000020400788c */ /* 0x000fc8000bf05270 */
[----:B------:R-:W-:Y:S02]  /*2f90*/  USEL UR7, URZ, 0x1, UP0 ;  /* 0x00000001ff077887 */ /* 0x000fe40008000000 */
[----:B------:R-:W-:-:S04]  /*2fa0*/  USEL UR4, UR4, URZ, UP0 ;  /* 0x000000ff04047287 */ /* 0x000fc80008000000 */
[----:B------:R-:W-:Y:S01]  /*2fb0*/  ULEA UR4, UR4, UR37, 0x3 ;  /* 0x0000002504047291 */ /* 0x000fe2000f8e18ff */
[----:B-1----:R-:W-:-:S04]  /*2fc0*/  LOP3.LUT R2, R12, UR7, RZ, 0x3c, !PT ;  /* 0x000000070c027c12 */ /* 0x002fc8000f8e3cff */
[----:B------:R-:W-:-:S04]  /*2fd0*/  SHF.L.U32 R0, R2, 0x1f, RZ ;  /* 0x0000001f02007819 */ /* 0x000fc800000006ff */
[----:B------:R-:W1:Y:S02]  /*2fe0*/  SYNCS.PHASECHK.TRANS64 P0, [UR4+0xe0], R0 ;  /* 0x0000e000ff0075a7 */ /* 0x000e640008001004 */
[----:B-1----:R-:W-:Y:S05]  /*2ff0*/  @P0 EXIT ;  /* 0x000000000000094d */ /* 0x002fea0003800000 */
[----:B------:R-:W-:Y:S02]  /*3000*/  SHF.L.U32 R2, R2, 0x1f, RZ ;  /* 0x0000001f02027819 */ /* 0x000fe400000006ff */
[----:B------:R-:W-:-:S07]  /*3010*/  MOV R0, UR4 ;  /* 0x0000000400007c02 */ /* 0x000fce0008000f00 */
.L_x_58:
[----:B-1----:R1:W2:Y:S02]  /*3020*/  SYNCS.PHASECHK.TRANS64.TRYWAIT P0, [R0+URZ+0xe0], R2 ;  /* 0x0000e002000075a7 */ /* 0x0022a400080011ff */
[----:B--2---:R-:W-:Y:S05]  /*3030*/  @!P0 NANOSLEEP.SYNCS 0x989680 ;  /* 0x009896800000895d */ /* 0x004fea0003900000 */
[----:B------:R-:W2:Y:S02]  /*3040*/  @!P0 SYNCS.PHASECHK.TRANS64 P0, [R0+URZ+0xe0], R2 ;  /* 0x0000e002000085a7 */ /* 0x000ea400080010ff */
[----:B--2---:R-:W-:Y:S05]  /*3050*/  @P0 EXIT ;  /* 0x000000000000094d */ /* 0x004fea0003800000 */
[----:B------:R-:W-:Y:S05]  /*3060*/  BRA `(.L_x_58) ;  /* 0xfffffffc00ec7947 */ /* 0x000fea000383ffff */
.L_x_51:
[----:B------:R-:W-:Y:S05]  /*3070*/  BRA.U UP4, `(.L_x_59) ;  /* 0x0000001104d87547 */ /* 0x000fea000b800000 */
[----:B------:R-:W-:Y:S01]  /*3080*/  UMOV UR6, 0x40 ;  /* 0x0000004000067882 */ /* 0x000fe20000000000 */
[----:B------:R-:W-:Y:S01]  /*3090*/  NOP ;  /* 0x0000000000007918 */ /* 0x000fe20000000000 */
[----:B------:R-:W-:Y:S01]  /*30a0*/  ULEA UR6, UR37, UR6, 0x18 ;  /* 0x0000000625067291 */ /* 0x000fe2000f8ec0ff */
[----:B------:R-:W-:Y:S02]  /*30b0*/  UMOV UR7, 0x400 ;  /* 0x0000040000077882 */ /* 0x000fe40000000000 */
[----:B------:R-:W-:-:S06]  /*30c0*/  ULEA UR37, UR37, UR7, 0x18 ;  /* 0x0000000725257291 */ /* 0x000fcc000f8ec0ff */
[----:B------:R-:W1:Y:S02]  /*30d0*/  LDS.U8 R2, [UR6+0x1c] ;  /* 0x00001c06ff027984 */ /* 0x000e640008000000 */
[----:B-1----:R-:W-:-:S13]  /*30e0*/  ISETP.NE.AND P0, PT, R2, RZ, PT ;  /* 0x000000ff0200720c */ /* 0x002fda0003f05270 */
[----:B------:R-:W-:Y:S05]  /*30f0*/  @P0 BRA `(.L_x_60) ;  /* 0x0000000400080947 */ /* 0x000fea0003800000 */
[----:B------:R-:W-:Y:S02]  /*3100*/  UISETP.NE.U32.AND UP0, UPT, UR5, 0x1, UPT ;  /* 0x000000010500788c */ /* 0x000fe4000bf05070 */
[----:B------:R-:W-:-:S07]  /*3110*/  UIADD3 UR8, UPT, UPT, UR6, 0x8, URZ ;  /* 0x0000000806087890 */ /* 0x000fce000fffe0ff */
[----:B------:R-:W-:Y:S05]  /*3120*/  BRA.U !UP0, `(.L_x_61) ;  /* 0x00000001089c7547 */ /* 0x000fea000b800000 */
[----:B------:R-:W-:Y:S01]  /*3130*/  ELECT P0, URZ, PT ;  /* 0x0000000000ff782f */ /* 0x000fe20003800000 */
[----:B------:R-:W-:-:S12]  /*3140*/  BSSY B0, `(.L_x_61) ;  /* 0x0000025000007945 */ /* 0x000fd80003800000 */
[----:B------:R-:W-:Y:S05]  /*3150*/  @!P0 BRA `(.L_x_62) ;  /* 0x00000000008c8947 */ /* 0x000fea0003800000 */
[----:B------:R-:W-:-:S05]  /*3160*/  UMOV UR7, 0x10 ;  /* 0x0000001000077882 */ /* 0x000fca0000000000 */
[----:B------:R-:W-:Y:S04]  /*3170*/  DEPBAR.LE SB1, 0x36 ;  /* 0x00009d800000791a */ /* 0x000fe80000000000 */
[----:B------:R-:W1:Y:S02]  /*3180*/  UTCATOMSWS.2CTA.FIND_AND_SET.ALIGN UP1, UR7, UR7 ;  /* 0x00000007000775e3 */ /* 0x000e640008220800 */
[----:B-1----:R-:W-:Y:S01]  /*3190*/  MOV R10, UR7 ;  /* 0x00000007000a7c02 */ /* 0x002fe20008000f00 */
[----:B------:R-:W-:Y:S06]  /*31a0*/  BRA.U UP1, `(.L_x_63) ;  /* 0x0000000101187547 */ /* 0x000fec000b800000 */
.L_x_64:
[----:B------:R-:W-:Y:S05]  /*31b0*/  NANOSLEEP 0x64 ;  /* 0x000000640000795d */ /* 0x000fea0003800000 */
[----:B------:R-:W-:-:S05]  /*31c0*/  UMOV UR7, 0x10 ;  /* 0x0000001000077882 */ /* 0x000fca0000000000 */
[----:B------:R-:W-:Y:S04]  /*31d0*/  DEPBAR.LE SB1, 0x36 ;  /* 0x00009d800000791a */ /* 0x000fe80000000000 */
[----:B------:R-:W1:Y:S02]  /*31e0*/  UTCATOMSWS.2CTA.FIND_AND_SET.ALIGN UP1, UR7, UR7 ;  /* 0x00000007000775e3 */ /* 0x000e640008220800 */
[----:B-1----:R-:W-:Y:S01]  /*31f0*/  MOV R10, UR7 ;  /* 0x00000007000a7c02 */ /* 0x002fe20008000f00 */
[----:B------:R-:W-:Y:S05]  /*3200*/  BRA.U !UP1, `(.L_x_64) ;  /* 0xfffffffd09e87547 */ /* 0x000fea000b83ffff */
.L_x_63:
[----:B------:R-:W1:Y:S01]  /*3210*/  LDS R5, [UR6+0x10] ;  /* 0x00001006ff057984 */ /* 0x000e620008000800 */
[----:B------:R-:W-:Y:S01]  /*3220*/  IMAD.U32 R3, RZ, RZ, UR37 ;  /* 0x00000025ff037e24 */ /* 0x000fe2000f8e00ff */
[----:B------:R-:W-:-:S03]  /*3230*/  MOV R2, UR4 ;  /* 0x0000000400027c02 */ /* 0x000fc60008000f00 */
[----:B------:R-:W-:Y:S01]  /*3240*/  VIADD R3, R3, 0x180 ;  /* 0x0000018003037836 */ /* 0x000fe20000000000 */
[----:B-1----:R-:W-:-:S04]  /*3250*/  SHF.L.U32 R5, R5, 0x1f, RZ ;  /* 0x0000001f05057819 */ /* 0x002fc800000006ff */
[----:B------:R-:W1:Y:S02]  /*3260*/  SYNCS.PHASECHK.TRANS64.TRYWAIT P0, [UR6+0x8], R5 ;  /* 0x00000805ff0075a7 */ /* 0x000e640008001106 */
[----:B-1----:R-:W-:Y:S05]  /*3270*/  @P0 BRA `(.L_x_65) ;  /* 0x0000000000080947 */ /* 0x002fea0003800000 */
[----:B------:R-:W1:Y:S02]  /*3280*/  SYNCS.PHASECHK.TRANS64.TRYWAIT P0, [UR6+0x8], R5 ;  /* 0x00000805ff0075a7 */ /* 0x000e640008001106 */
[----:B-1----:R-:W-:Y:S05]  /*3290*/  @!P0 BRA `(.L_x_66) ;  /* 0x0000006800788947 */ /* 0x002fea0003800000 */
.L_x_65:
[----:B-1----:R-:W-:Y:S01]  /*32a0*/  HFMA2 R4, -RZ, RZ, 0, 5.9604644775390625e-08 ;  /* 0x00000001ff047431 */ /* 0x002fe200000001ff */
[----:B------:R-:W-:Y:S01]  /*32b0*/  UPRMT UR7, UR4, 0x654, UR8 ;  /* 0x0000065404077896 */ /* 0x000fe20008000008 */
[----:B------:R-:W-:Y:S01]  /*32c0*/  IMAD.MOV.U32 R7, RZ, RZ, 0xffff ;  /* 0x0000ffffff077424 */ /* 0x000fe200078e00ff */
[----:B------:R-:W-:Y:S01]  /*32d0*/  PRMT R2, R2, 0x654, R3 ;  /* 0x0000065402027816 */ /* 0x000fe20000000003 */
[----:B------:R-:W-:Y:S02]  /*32e0*/  IMAD.MOV.U32 R5, RZ, RZ, 0x4 ;  /* 0x00000004ff057424 */ /* 0x000fe400078e00ff */
[----:B------:R-:W-:Y:S01]  /*32f0*/  IMAD.SHL.U32 R9, R10, 0x20, RZ ;  /* 0x000000200a097824 */ /* 0x000fe200078e00ff */
[----:B------:R-:W-:Y:S02]  /*3300*/  MOV R3, UR7 ;  /* 0x0000000700037c02 */ /* 0x000fe40008000f00 */
[-C--:B------:R-:W-:Y:S01]  /*3310*/  SHF.L.U32 R7, R7, R10.reuse, RZ ;  /* 0x0000000a07077219 */ /* 0x080fe200000006ff */
[----:B------:R1:W-:Y:S01]  /*3320*/  SYNCS.ARRIVE.TRANS64.RED RZ, [UR7], R5 ;  /* 0x00000005ffff79a7 */ /* 0x0003e20008000407 */
[----:B------:R-:W-:Y:S01]  /*3330*/  SHF.L.U32 R6, R4, R10, RZ ;  /* 0x0000000a04067219 */ /* 0x000fe200000006ff */
[----:B------:R1:W-:Y:S04]  /*3340*/  STS [UR37+0x180], R9 ;  /* 0x00018009ff007988 */ /* 0x0003e80008000825 */
[----:B------:R1:W-:Y:S04]  /*3350*/  STAS [R2.64], R10 ;  /* 0x0000000a02007dbd */ /* 0x0003e8000c0008ff */
[----:B------:R1:W-:Y:S04]  /*3360*/  ATOMS.OR RZ, [UR6+0x14], R7 ;  /* 0x00001407ffff798c */ /* 0x0003e8000b000006 */
[----:B------:R1:W-:Y:S04]  /*3370*/  ATOMS.OR RZ, [UR6+0x18], R6 ;  /* 0x00001806ffff798c */ /* 0x0003e8000b000006 */
[----:B------:R1:W-:Y:S02]  /*3380*/  ATOMS.XOR RZ, [UR6+0x10], R4 ;  /* 0x00001004ffff798c */ /* 0x0003e4000b800006 */
.L_x_62:
[----:B------:R-:W-:Y:S05]  /*3390*/  BSYNC B0 ;  /* 0x0000000000007941 */ /* 0x000fea0003800000 */
.L_x_61:
[----:B------:R-:W-:Y:S05]  /*33a0*/  BRA.U UP0, `(.L_x_67) ;  /* 0x00000001006c7547 */ /* 0x000fea000b800000 */
[----:B------:R-:W-:-:S03]  /*33b0*/  UMOV UR7, 0xffffffff ;  /* 0xffffffff00077882 */ /* 0x000fc60000000000 */
[----:B------:R-:W-:Y:S05]  /*33c0*/  BRA.DIV UR7, `(.L_x_68) ;  /* 0x0000006a07447947 */ /* 0x000fea000b800000 */
[----:B------:R-:W-:-:S13]  /*33d0*/  ELECT P6, URZ, PT ;  /* 0x0000000000ff782f */ /* 0x000fda00038c0000 */
.L_x_178:
[----:B------:R-:W-:Y:S05]  /*33e0*/  @!P6 BRA `(.L_x_67) ;  /* 0x00000000005ce947 */ /* 0x000fea0003800000 */
[----:B-1----:R-:W1:Y:S02]  /*33f0*/  LDS R3, [UR6+0x10] ;  /* 0x00001006ff037984 */ /* 0x002e640008000800 */
[----:B-1----:R-:W-:-:S04]  /*3400*/  SHF.L.U32 R3, R3, 0x1f, RZ ;  /* 0x0000001f03037819 */ /* 0x002fc800000006ff */
[----:B------:R-:W1:Y:S02]  /*3410*/  SYNCS.PHASECHK.TRANS64.TRYWAIT P0, [UR6+0x8], R3 ;  /* 0x00000803ff0075a7 */ /* 0x000e640008001106 */
[----:B-1----:R-:W-:Y:S05]  /*3420*/  @P0 BRA `(.L_x_69) ;  /* 0x0000000000080947 */ /* 0x002fea0003800000 */
[----:B------:R-:W1:Y:S02]  /*3430*/  SYNCS.PHASECHK.TRANS64.TRYWAIT P0, [UR6+0x8], R3 ;  /* 0x00000803ff0075a7 */ /* 0x000e640008001106 */
[----:B-1----:R-:W-:Y:S05]  /*3440*/  @!P0 BRA `(.L_x_70) ;  /* 0x0000006800448947 */ /* 0x002fea0003800000 */
.L_x_69:
[----:B------:R-:W2:Y:S01]  /*3450*/  LDS R5, [UR37+0x180] ;  /* 0x00018025ff057984 */ /* 0x000ea20008000800 */
[----:B-1----:R-:W-:Y:S02]  /*3460*/  HFMA2 R2, -RZ, RZ, 0, 5.9604644775390625e-08 ;  /* 0x00000001ff027431 */ /* 0x002fe400000001ff */
[----:B------:R-:W-:Y:S01]  /*3470*/  IMAD.MOV.U32 R3, RZ, RZ, 0xffff ;  /* 0x0000ffffff037424 */ /* 0x000fe200078e00ff */
[----:B------:R-:W-:Y:S01]  /*3480*/  UPRMT UR7, UR4, 0x654, UR8 ;  /* 0x0000065404077896 */ /* 0x000fe20008000008 */
[----:B--2---:R-:W-:-:S03]  /*3490*/  IMAD.SHL.U32 R4, R5, 0x20, RZ ;  /* 0x0000002005047824 */ /* 0x004fc600078e00ff */
[-C--:B------:R-:W-:Y:S02]  /*34a0*/  SHF.L.U32 R3, R3, R5.reuse, RZ ;  /* 0x0000000503037219 */ /* 0x080fe400000006ff */
[----:B------:R-:W-:Y:S01]  /*34b0*/  SHF.L.U32 R5, R2, R5, RZ ;  /* 0x0000000502057219 */ /* 0x000fe200000006ff */
[----:B------:R2:W-:Y:S04]  /*34c0*/  STS [UR37+0x180], R4 ;  /* 0x00018004ff007988 */ /* 0x0005e80008000825 */
[----:B------:R2:W-:Y:S04]  /*34d0*/  ATOMS.OR RZ, [UR6+0x14], R3 ;  /* 0x00001403ffff798c */ /* 0x0005e8000b000006 */
[----:B------:R2:W-:Y:S01]  /*34e0*/  ATOMS.OR RZ, [UR6+0x18], R5 ;  /* 0x00001805ffff798c */ /* 0x0005e2000b000006 */
[----:B------:R-:W-:Y:S03]  /*34f0*/  SYNCS.ARRIVE.TRANS64.RED.A1T0 RZ, [UR7], RZ ;  /* 0x000000ffffff79a7 */ /* 0x000fe60008100407 */
[----:B------:R2:W-:Y:S01]  /*3500*/  ATOMS.XOR RZ, [UR6+0x10], R2 ;  /* 0x00001002ffff798c */ /* 0x0005e2000b800006 */
[----:B------:R-:W-:Y:S05]  /*3510*/  BRA `(.L_x_67) ;  /* 0x0000000000107947 */ /* 0x000fea0003800000 */
.L_x_60:
[----:B------:R-:W-:-:S05]  /*3520*/  MOV R2, 0xffffffff ;  /* 0xffffffff00027802 */ /* 0x000fca0000000f00 */
[----:B------:R1:W-:Y:S02]  /*3530*/  STS [UR37+0x180], R2 ;  /* 0x00018002ff007988 */ /* 0x0003e40008000825 */
[----:B-1----:R-:W-:Y:S02]  /*3540*/  MOV R2, 0x3560 ;  /* 0x0000356000027802 */ /* 0x002fe40000000f00 */
[----:B-----5:R-:W-:Y:S05]  /*3550*/  CALL.REL.NOINC `($__internal_1_$__cuda_sm10x_tcgen05_guardrail_trap_phase_invalid_during_alloc) ;  /* 0x0000007000187944 */ /* 0x020fea0003c00000 */
.L_x_67:
[----:B------:R-:W-:Y:S05]  /*3560*/  WARPSYNC.ALL ;  /* 0x0000000000007948 */ /* 0x000fea0003800000 */
[----:B------:R-:W3:Y:S01]  /*3570*/  S2UR UR7, SR_CgaCtaId ;  /* 0x00000000000779c3 */ /* 0x000ee20000008800 */
[----:B------:R-:W-:Y:S01]  /*3580*/  UMOV UR6, 0x400 ;  /* 0x0000040000067882 */ /* 0x000fe20000000000 */
[----:B------:R-:W-:-:S06]  /*3590*/  NOP ;  /* 0x0000000000007918 */ /* 0x000fcc0000000000 */
[----:B------:R-:W-:Y:S06]  /*35a0*/  BAR.ARV 0x6, 0xa0 ;  /* 0x0182800000007b1d */ /* 0x000fec0000002000 */
[----:B------:R-:W4:Y:S01]  /*35b0*/  LDCU UR8, c[0x0][0x38c] ;  /* 0x00007180ff0877ac */ /* 0x000f220008000800 */
[----:B------:R-:W-:Y:S01]  /*35c0*/  LOP3.LUT R0, R0, 0xffff, RZ, 0xc0, !PT ;  /* 0x0000ffff00007812 */ /* 0x000fe200078ec0ff */
[----:B-1----:R-:W-:Y:S01]  /*35d0*/  IMAD.MOV.U32 R9, RZ, RZ, 0x1 ;  /* 0x00000001ff097424 */ /* 0x002fe200078e00ff */
[----:B------:R-:W-:Y:S01]  /*35e0*/  LOP3.LUT R8, R8, 0xffff, RZ, 0xc0, !PT ;  /* 0x0000ffff08087812 */ /* 0x000fe200078ec0ff */
[----:B------:R-:W-:Y:S01]  /*35f0*/  UMOV UR19, URZ ;  /* 0x000000ff00137c82 */ /* 0x000fe20008000000 */
[----:B------:R-:W-:Y:S01]  /*3600*/  R2UR UR11, R0 ;  /* 0x00000000000b72ca */ /* 0x000fe200000e0000 */
[----:B------:R-:W-:Y:S01]  /*3610*/  UMOV UR18, URZ ;  /* 0x000000ff00127c82 */ /* 0x000fe20008000000 */
[----:B------:R-:W-:Y:S01]  /*3620*/  R2UR UR12, R8 ;  /* 0x00000000080c72ca */ /* 0x000fe200000e0000 */
[----:B------:R-:W-:Y:S01]  /*3630*/  IMAD.MOV.U32 R8, RZ, RZ, RZ ;  /* 0x000000ffff087224 */ /* 0x000fe200078e00ff */
[----:B------:R-:W-:Y:S01]  /*3640*/  UMOV UR17, URZ ;  /* 0x000000ff00117c82 */ /* 0x000fe20008000000 */
[----:B---3--:R-:W-:-:S02]  /*3650*/  ULEA UR7, UR7, UR6, 0x18 ;  /* 0x0000000607077291 */ /* 0x008fc4000f8ec0ff */
[----:B------:R-:W-:Y:S02]  /*3660*/  UISETP.NE.AND UP2, UPT, UR5, URZ, UPT ;  /* 0x000000ff0500728c */ /* 0x000fe4000bf45270 */
[----:B------:R-:W-:Y:S02]  /*3670*/  UIADD3 UR13, UPT, UPT, UR7, 0x8400, URZ ;  /* 0x00008400070d7890 */ /* 0x000fe4000fffe0ff */
[----:B------:R-:W-:Y:S02]  /*3680*/  UIADD3 UR14, UPT, UPT, UR7, 0x28400, URZ ;  /* 0x00028400070e7890 */ /* 0x000fe4000fffe0ff */
[----:B----4-:R-:W-:Y:S01]  /*3690*/  UIADD3 UR8, UPT, UPT, UR8, 0x3f, URZ ;  /* 0x0000003f08087890 */ /* 0x010fe2000fffe0ff */
[----:B--2---:R-:W1:Y:S01]  /*36a0*/  LDS R2, [UR7+0x180] ;  /* 0x00018007ff027984 */ /* 0x004e620008000800 */
[----:B------:R-:W-:Y:S02]  /*36b0*/  USHF.R.U32.HI UR13, URZ, 0x4, UR13 ;  /* 0x00000004ff0d7899 */ /* 0x000fe4000801160d */
[----:B------:R-:W-:-:S02]  /*36c0*/  USHF.R.S32.HI UR6, URZ, 0x1f, UR8 ;  /* 0x0000001fff067899 */ /* 0x000fc40008011408 */
[----:B------:R-:W-:Y:S02]  /*36d0*/  USHF.R.U32.HI UR14, URZ, 0x4, UR14 ;  /* 0x00000004ff0e7899 */ /* 0x000fe4000801160e */
[----:B------:R-:W-:Y:S02]  /*36e0*/  ULEA.HI UR6, UR6, UR8, URZ, 0x6 ;  /* 0x0000000806067291 */ /* 0x000fe4000f8f30ff */
[----:B------:R-:W-:Y:S02]  /*36f0*/  ULOP3.LUT UR13, UR13, 0x3fff, URZ, 0xc0, !UPT ;  /* 0x00003fff0d0d7892 */ /* 0x000fe4000f8ec0ff */
[----:B------:R-:W-:Y:S02]  /*3700*/  USHF.R.S32.HI UR6, URZ, 0x6, UR6 ;  /* 0x00000006ff067899 */ /* 0x000fe40008011406 */
[----:B------:R-:W-:Y:S02]  /*3710*/  ULOP3.LUT UR14, UR14, 0x3fff, URZ, 0xc0, !UPT ;  /* 0x00003fff0e0e7892 */ /* 0x000fe4000f8ec0ff */
[----:B------:R-:W-:Y:S01]  /*3720*/  UISETP.LT.AND UP0, UPT, UR6, 0x1, UPT ;  /* 0x000000010600788c */ /* 0x000fe2000bf01270 */
[----:B------:R-:W-:Y:S01]  /*3730*/  UMOV UR28, 0x0 ;  /* 0x00000000001c7882 */ /* 0x000fe20000000000 */
[----:B------:R-:W-:Y:S01]  /*3740*/  UMOV UR29, 0x10200490 ;  /* 0x10200490001d7882 */ /* 0x000fe20000000000 */
[----:B------:R-:W-:-:S02]  /*3750*/  ULOP3.LUT UR13, UR13, 0x10000, URZ, 0xfc, !UPT ;  /* 0x000100000d0d7892 */ /* 0x000fc4000f8efcff */
[----:B------:R-:W-:Y:S02]  /*3760*/  ULOP3.LUT UR14, UR14, 0x10000, URZ, 0xfc, !UPT ;  /* 0x000100000e0e7892 */ /* 0x000fe4000f8efcff */
[----:B------:R-:W-:Y:S01]  /*3770*/  USEL UR20, UR6, 0x1, !UP0 ;  /* 0x0000000106147887 */ /* 0x000fe2000c000000 */
[----:B------:R-:W-:Y:S01]  /*3780*/  UMOV UR26, 0x0 ;  /* 0x00000000001a7882 */ /* 0x000fe20000000000 */
[----:B------:R-:W-:Y:S01]  /*3790*/  UMOV UR27, 0x10200490 ;  /* 0x10200490001b7882 */ /* 0x000fe20000000000 */
[----:B------:R-:W-:Y:S01]  /*37a0*/  UMOV UR24, 0x0 ;  /* 0x0000000000187882 */ /* 0x000fe20000000000 */
[----:B------:R-:W-:Y:S01]  /*37b0*/  UMOV UR25, 0x10200490 ;  /* 0x1020049000197882 */ /* 0x000fe20000000000 */
[----:B------:R-:W-:Y:S01]  /*37c0*/  UMOV UR22, 0x0 ;  /* 0x0000000000167882 */ /* 0x000fe20000000000 */
[----:B------:R-:W-:Y:S01]  /*37d0*/  UMOV UR23, 0x10200490 ;  /* 0x1020049000177882 */ /* 0x000fe20000000000 */
[----:B-1----:R-:W-:Y:S02]  /*37e0*/  R2UR UR21, R2 ;  /* 0x00000000021572ca */ /* 0x002fe400000e0000 */
[----:B------:R-:W-:-:S13]  /*37f0*/  CS2R R2, SRZ ;  /* 0x0000000000027805 */ /* 0x000fda000001ff00 */
.L_x_78:
[C---:B------:R-:W-:Y:S02]  /*3800*/  LEA R0, R8.reuse, UR7, 0x3 ;  /* 0x0000000708007c11 */ /* 0x040fe4000f8e18ff */
[----:B------:R-:W-:Y:S02]  /*3810*/  SHF.L.U32 R4, R3, 0x1f, RZ ;  /* 0x0000001f03047819 */ /* 0x000fe400000006ff */
[----:B------:R-:W-:Y:S02]  /*3820*/  LEA R5, R8, UR7, 0x4 ;  /* 0x0000000708057c11 */ /* 0x000fe4000f8e20ff */
[----:B------:R-:W1:Y:S02]  /*3830*/  SYNCS.PHASECHK.TRANS64.TRYWAIT P0, [R0+URZ+0xd0], R4 ;  /* 0x0000d004000075a7 */ /* 0x000e6400080011ff */
[----:B-1-34-:R-:W-:Y:S05]  /*3840*/  @!P0 BRA `(.L_x_71) ;  /* 0x00000064005c8947 */ /* 0x01afea0003800000 */
.L_x_179:
[----:B-1----:R-:W1:Y:S01]  /*3850*/  LDS.128 R4, [R5+0x160] ;  /* 0x0001600005047984 */ /* 0x002e620000000c00 */
[----:B------:R-:W-:Y:S02]  /*3860*/  VIADD R0, R0, 0xe0 ;  /* 0x000000e000007836 */ /* 0x000fe40000000000 */
[----:B------:R-:W-:Y:S01]  /*3870*/  VIADD R8, R8, 0x1 ;  /* 0x0000000108087836 */ /* 0x000fe20000000000 */
[----:B------:R-:W-:Y:S01]  /*3880*/  @!PT LDS RZ, [RZ] ;  /* 0x00000000fffff984 */ /* 0x000fe20000000800 */
[----:B------:R-:W-:Y:S01]  /*3890*/  @!PT LDS RZ, [RZ] ;  /* 0x00000000fffff984 */ /* 0x000fe20000000800 */
[----:B------:R-:W-:Y:S01]  /*38a0*/  @!PT LDS RZ, [RZ] ;  /* 0x00000000fffff984 */ /* 0x000fe20000000800 */
[----:B------:R-:W-:Y:S01]  /*38b0*/  @!PT LDS RZ, [RZ] ;  /* 0x00000000fffff984 */ /* 0x000fe20000000800 */
[----:B------:R2:W-:Y:S06]  /*38c0*/  MEMBAR.ALL.CTA ;  /* 0x0000000000007992 */ /* 0x0005ec0000008000 */
[----:B--2---:R-:W2:Y:S01]  /*38d0*/  FENCE.VIEW.ASYNC.S ;  /* 0x00000000000073c6 */ /* 0x004ea20000000000 */
[----:B------:R-:W-:-:S04]  /*38e0*/  PRMT R0, RZ, 0x654, R0 ;  /* 0x00000654ff007816 */ /* 0x000fc80000000000 */
[----:B--2---:R2:W-:Y:S01]  /*38f0*/  SYNCS.ARRIVE.TRANS64.RED.A1T0 RZ, [R0+URZ], RZ ;  /* 0x000000ff00ff79a7 */ /* 0x0045e200081004ff */
[----:B-1----:R-:W-:Y:S01]  /*3900*/  LOP3.LUT P1, RZ, R6, 0x1, RZ, 0xc0, !PT ;  /* 0x0000000106ff7812 */ /* 0x002fe2000782c0ff */
[----:B--2---:R-:W-:-:S12]  /*3910*/  BRA.U UP2, `(.L_x_72) ;  /* 0x0000000502087547 */ /* 0x004fd8000b800000 */
[----:B------:R-:W1:Y:S01]  /*3920*/  LDCU UR8, c[0x0][0x38c] ;  /* 0x00007180ff0877ac */ /* 0x000e620008000800 */
[----:B------:R-:W-:Y:S02]  /*3930*/  PLOP3.LUT P2, PT, PT, PT, PT, 0x80, 0x8 ;  /* 0x000000000008781c */ /* 0x000fe40003f4f070 */
[----:B------:R-:W-:Y:S01]  /*3940*/  SHF.L.U32 R4, R9, 0x1f, RZ ;  /* 0x0000001f09047819 */ /* 0x000fe200000006ff */
[----:B------:R-:W-:Y:S02]  /*3950*/  ULEA UR9, UR19, UR7, 0x3 ;  /* 0x0000000713097291 */ /* 0x000fe4000f8e18ff */
[----:B------:R-:W-:Y:S02]  /*3960*/  ULEA UR10, UR19, UR21, 0x7 ;  /* 0x00000015130a7291 */ /* 0x000fe4000f8e38ff */
[----:B-1----:R-:W-:-:S06]  /*3970*/  UISETP.GE.AND UP0, UPT, UR8, 0x1, UPT ;  /* 0x000000010800788c */ /* 0x002fcc000bf06270 */
[----:B------:R-:W-:-:S05]  /*3980*/  PLOP3.LUT P0, PT, PT, PT, UP0, 0x80, 0x8 ;  /* 0x000000000008781c */ /* 0x000fca0003f0f008 */
[----:B------:R-:W-:-:S08]  /*3990*/  @UP0 ULEA UR8, UR18, UR7, 0x3 ;  /* 0x0000000712080291 */ /* 0x000fd0000f8e18ff */
[----:B------:R-:W-:-:S04]  /*39a0*/  @P0 SHF.L.U32 R0, R2, 0x1f, RZ ;  /* 0x0000001f02000819 */ /* 0x000fc800000006ff */
[----:B------:R1:W2:Y:S01]  /*39b0*/  @P0 SYNCS.PHASECHK.TRANS64.TRYWAIT P2, [UR8], R0 ;  /* 0x00000000ff0005a7 */ /* 0x0002a20008041108 */
[----:B------:R-:W3:Y:S02]  /*39c0*/  SYNCS.PHASECHK.TRANS64.TRYWAIT P0, [UR9+0x110], R4 ;  /* 0x00011004ff0075a7 */ /* 0x000ee40008001109 */
[----:B-123--:R-:W-:Y:S05]  /*39d0*/  @!P0 BRA `(.L_x_73) ;  /* 0x00000064000c8947 */ /* 0x00efea0003800000 */
.L_x_181:
[----:B------:R-:W-:Y:S01]  /*39e0*/  UMOV UR16, UR17 ;  /* 0x0000001100107c82 */ /* 0x000fe20008000000 */
[----:B------:R-:W-:Y:S05]  /*39f0*/  BRA.U !UP0, `(.L_x_74) ;  /* 0x0000000108c07547 */ /* 0x000fea000b800000 */
[----:B------:R-:W-:Y:S02]  /*3a00*/  UIADD3 UR16, UPT, UPT, UR20, UR17, URZ ;  /* 0x0000001114107290 */ /* 0x000fe4000fffe0ff */
[----:B------:R-:W-:Y:S01]  /*3a10*/  UPLOP3.LUT UP3, UPT, UPT, UPT, UPT, 0x40, 0x4 ;  /* 0x000000000004789c */ /* 0x000fe20003f6e870 */
[----:B------:R-:W-:Y:S01]  /*3a20*/  UMOV UR15, UR6 ;  /* 0x00000006000f7c82 */ /* 0x000fe20008000000 */
[----:B------:R-:W-:-:S09]  /*3a30*/  UMOV UR46, UR18 ;  /* 0x00000012002e7c82 */ /* 0x000fd20008000000 */
.L_x_77:
[----:B--2---:R-:W-:Y:S01]  /*3a40*/  ULEA UR8, UR46, UR7, 0x3 ;  /* 0x000000072e087291 */ /* 0x004fe2000f8e18ff */
[----:B---3--:R-:W-:Y:S11]  /*3a50*/  @P2 BRA `(.L_x_75) ;  /* 0x00000000000c2947 */ /* 0x008ff60003800000 */
[----:B-1----:R-:W-:Y:S04]  /*3a60*/  SHF.L.U32 R4, R2, 0x1f, RZ ;  /* 0x0000001f02047819 */ /* 0x002fe800000006ff */
[----:B------:R-:W1:Y:S02]  /*3a70*/  SYNCS.PHASECHK.TRANS64.TRYWAIT P0, [UR8], R4 ;  /* 0x00000004ff0075a7 */ /* 0x000e640008001108 */
[----:B-1----:R-:W-:Y:S05]  /*3a80*/  @!P0 BRA `(.L_x_76) ;  /* 0x0000006000f88947 */ /* 0x002fea0003800000 */
.L_x_75:
[----:B------:R-:W-:Y:S01]  /*3a90*/  UISETP.NE.AND UP0, UPT, UR15, 0x1, UPT ;  /* 0x000000010f00788c */ /* 0x000fe2000bf05270 */
[----:B------:R-:W-:Y:S01]  /*3aa0*/  PLOP3.LUT P2, PT, PT, PT, PT, 0x80, 0x8 ;  /* 0x000000000008781c */ /* 0x000fe20003f4f070 */
[----:B------:R-:W-:Y:S02]  /*3ab0*/  UIADD3 UR18, UPT, UPT, UR46, 0x1, URZ ;  /* 0x000000012e127890 */ /* 0x000fe4000fffe0ff */
[----:B------:R-:W-:Y:S02]  /*3ac0*/  ULEA UR32, UR46, UR14, 0x9 ;  /* 0x0000000e2e207291 */ /* 0x000fe4000f8e48ff */
[----:B------:R-:W-:Y:S01]  /*3ad0*/  UISETP.NE.AND UP1, UPT, UR18, 0x8, UPT ;  /* 0x000000081200788c */ /* 0x000fe2000bf25270 */
[----:B------:R-:W-:Y:S01]  /*3ae0*/  PLOP3.LUT P0, PT, PT, PT, UP0, 0x80, 0x8 ;  /* 0x000000000008781c */ /* 0x000fe20003f0f008 */
[----:B------:R-:W-:Y:S02]  /*3af0*/  UIADD3 UR44, UPT, UPT, UR32, 0x2, URZ ;  /* 0x00000002202c7890 */ /* 0x000fe4000fffe0ff */
[----:B------:R-:W-:Y:S02]  /*3b00*/  USEL UR31, URZ, 0x1, UP1 ;  /* 0x00000001ff1f7887 */ /* 0x000fe40008800000 */
[----:B------:R-:W-:Y:S02]  /*3b10*/  USEL UR18, UR18, URZ, UP1 ;  /* 0x000000ff12127287 */ /* 0x000fe40008800000 */
[----:B------:R-:W-:Y:S02]  /*3b20*/  UIADD3 UR40, UPT, UPT, UR32, 0x4, URZ ;  /* 0x0000000420287890 */ /* 0x000fe4000fffe0ff */
[----:B------:R-:W-:Y:S01]  /*3b30*/  @UP0 ULEA UR30, UR18, UR7, 0x3 ;  /* 0x00000007121e0291 */ /* 0x000fe2000f8e18ff */
[----:B------:R-:W-:Y:S01]  /*3b40*/  LOP3.LUT R2, R2, UR31, RZ, 0x3c, !PT ;  /* 0x0000001f02027c12 */ /* 0x000fe2000f8e3cff */
[----:B------:R-:W-:Y:S02]  /*3b50*/  UIADD3 UR36, UPT, UPT, UR32, 0x6, URZ ;  /* 0x0000000620247890 */ /* 0x000fe4000fffe0ff */
[----:B------:R-:W-:Y:S01]  /*3b60*/  UIADD3 UR8, UPT, UPT, UR8, 0x40, URZ ;  /* 0x0000004008087890 */ /* 0x000fe2000fffe0ff */
[----:B-1----:R-:W-:Y:S01]  /*3b70*/  @P0 SHF.L.U32 R0, R2, 0x1f, RZ ;  /* 0x0000001f02000819 */ /* 0x002fe200000006ff */
[----:B------:R-:W-:Y:S02]  /*3b80*/  UIADD3 UR17, UPT, UPT, UR17, 0x1, URZ ;  /* 0x0000000111117890 */ /* 0x000fe4000fffe0ff */
[----:B------:R-:W-:Y:S01]  /*3b90*/  UIADD3 UR15, UPT, UPT, UR15, -0x1, URZ ;  /* 0xffffffff0f0f7890 */ /* 0x000fe2000fffe0ff */
[----:B------:R2:W3:Y:S01]  /*3ba0*/  @P0 SYNCS.PHASECHK.TRANS64.TRYWAIT P2, [UR30], R0 ;  /* 0x00000000ff0005a7 */ /* 0x0004e2000804111e */
[----:B------:R-:W-:Y:S02]  /*3bb0*/  ULEA UR30, UR46, UR13, 0xa ;  /* 0x0000000d2e1e7291 */ /* 0x000fe4000f8e50ff */
[----:B------:R-:W-:Y:S02]  /*3bc0*/  UISETP.NE.AND UP0, UPT, UR17, UR16, UPT ;  /* 0x000000101100728c */ /* 0x000fe4000bf05270 */
[----:B------:R-:W-:Y:S02]  /*3bd0*/  UIADD3 UR42, UPT, UPT, UR30, 0x2, URZ ;  /* 0x000000021e2a7890 */ /* 0x000fe4000fffe0ff */
[----:B------:R-:W-:Y:S02]  /*3be0*/  UIADD3 UR38, UPT, UPT, UR30, 0x4, URZ ;  /* 0x000000041e267890 */ /* 0x000fe4000fffe0ff */
[----:B------:R-:W-:Y:S01]  /*3bf0*/  UIADD3 UR34, UPT, UPT, UR30, 0x6, URZ ;  /* 0x000000061e227890 */ /* 0x000fe2000fffe0ff */
[----:B------:R-:W-:Y:S01]  /*3c00*/  UMOV UR33, 0x40004040 ;  /* 0x4000404000217882 */ /* 0x000fe20000000000 */
[----:B------:R-:W-:Y:S01]  /*3c10*/  UMOV UR31, 0x40004040 ;  /* 0x40004040001f7882 */ /* 0x000fe20000000000 */
[----:B------:R-:W-:Y:S01]  /*3c20*/  UMOV UR45, 0x40004040 ;  /* 0x40004040002d7882 */ /* 0x000fe20000000000 */
[----:B------:R2:W-:Y:S01]  /*3c30*/  UTCHMMA.2CTA gdesc[UR30], gdesc[UR32], tmem[UR10], tmem[UR28], idesc[UR29], UP3 ;  /* 0x00ff1c201e0075ea */ /* 0x0005e20009a0000a */
[----:B------:R-:W-:Y:S01]  /*3c40*/  UPLOP3.LUT UP3, UPT, UPT, UPT, UPT, 0x80, 0x8 ;  /* 0x000000000008789c */ /* 0x000fe20003f6f070 */
[----:B------:R-:W-:Y:S01]  /*3c50*/  UMOV UR43, 0x40004040 ;  /* 0x40004040002b7882 */ /* 0x000fe20000000000 */
[----:B------:R-:W-:Y:S01]  /*3c60*/  UMOV UR41, 0x40004040 ;  /* 0x4000404000297882 */ /* 0x000fe20000000000 */
[----:B------:R2:W-:Y:S01]  /*3c70*/  UTCHMMA.2CTA gdesc[UR42], gdesc[UR44], tmem[UR10], tmem[UR26], idesc[UR27], UPT ;  /* 0x00ff1a2c2a0075ea */ /* 0x0005e2000ba0000a */
[----:B------:R-:W-:Y:S01]  /*3c80*/  UMOV UR39, 0x40004040 ;  /* 0x4000404000277882 */ /* 0x000fe20000000000 */
[----:B------:R-:W-:Y:S01]  /*3c90*/  UMOV UR37, 0x40004040 ;  /* 0x4000404000257882 */ /* 0x000fe20000000000 */
[----:B------:R-:W-:Y:S01]  /*3ca0*/  UMOV UR35, 0x40004040 ;  /* 0x4000404000237882 */ /* 0x000fe20000000000 */
[----:B------:R2:W-:Y:S01]  /*3cb0*/  UTCHMMA.2CTA gdesc[UR38], gdesc[UR40], tmem[UR10], tmem[UR24], idesc[UR25], UPT ;  /* 0x00ff1828260075ea */ /* 0x0005e2000ba0000a */
[----:B------:R2:W-:Y:S01]  /*3cc0*/  UTCHMMA.2CTA gdesc[UR34], gdesc[UR36], tmem[UR10], tmem[UR22], idesc[UR23], UPT ;  /* 0x00ff1624220075ea */ /* 0x0005e2000ba0000a */
[----:B------:R2:W-:Y:S01]  /*3cd0*/  UTCBAR.2CTA.MULTICAST [UR8], URZ, UR12 ;  /* 0x000000ff080073e9 */ /* 0x0005e2000820080c */
[----:B------:R-:W-:Y:S01]  /*3ce0*/  UMOV UR46, UR18 ;  /* 0x00000012002e7c82 */ /* 0x000fe20008000000 */
[----:B------:R-:W-:Y:S05]  /*3cf0*/  BRA.U UP0, `(.L_x_77) ;  /* 0xfffffffd00507547 */ /* 0x000fea000b83ffff */
.L_x_74:
[----:B------:R-:W-:Y:S01]  /*3d00*/  UIADD3 UR9, UPT, UPT, UR9, 0xf0, URZ ;  /* 0x000000f009097890 */ /* 0x000fe2000fffe0ff */
[----:B------:R-:W-:-:S08]  /*3d10*/  UMOV UR17, UR16 ;  /* 0x0000001000117c82 */ /* 0x000fd00008000000 */
[----:B------:R4:W-:Y:S01]  /*3d20*/  UTCBAR.2CTA.MULTICAST [UR9], URZ, UR11 ;  /* 0x000000ff090073e9 */ /* 0x0009e2000820080b */
[----:B------:R-:W-:Y:S02]  /*3d30*/  NOP ;  /* 0x0000000000007918 */ /* 0x000fe40000000000 */
.L_x_72:
[----:B------:R-:W-:Y:S01]  /*3d40*/  UIADD3 UR19, UPT, UPT, UR19, 0x1, URZ ;  /* 0x0000000113137890 */ /* 0x000fe2000fffe0ff */
[----:B------:R-:W-:-:S03]  /*3d50*/  ISETP.NE.AND P0, PT, R8, 0x2, PT ;  /* 0x000000020800780c */ /* 0x000fc60003f05270 */
[----:B------:R-:W-:Y:S01]  /*3d60*/  UISETP.NE.AND UP0, UPT, UR19, 0x4, UPT ;  /* 0x000000041300788c */ /* 0x000fe2000bf05270 */
[----:B-12---:R-:W-:Y:S02]  /*3d70*/  SEL R0, RZ, 0x1, P0 ;  /* 0x00000001ff007807 */ /* 0x006fe40000000000 */
[----:B------:R-:W-:Y:S01]  /*3d80*/  SEL R8, R8, RZ, P0 ;  /* 0x000000ff08087207 */ /* 0x000fe20000000000 */
[----:B------:R-:W-:Y:S01]  /*3d90*/  USEL UR8, URZ, 0x1, UP0 ;  /* 0x00000001ff087887 */ /* 0x000fe20008000000 */
[----:B------:R-:W-:Y:S01]  /*3da0*/  LOP3.LUT R3, R3, R0, RZ, 0x3c, !PT ;  /* 0x0000000003037212 */ /* 0x000fe200078e3cff */
[----:B------:R-:W-:-:S04]  /*3db0*/  USEL UR19, UR19, URZ, UP0 ;  /* 0x000000ff13137287 */ /* 0x000fc80008000000 */
[----:B------:R-:W-:Y:S01]  /*3dc0*/  LOP3.LUT R9, R9, UR8, RZ, 0x3c, !PT ;  /* 0x0000000809097c12 */ /* 0x000fe2000f8e3cff */
[----:B------:R-:W-:Y:S07]  /*3dd0*/  @P1 BRA `(.L_x_78) ;  /* 0xfffffff800881947 */ /* 0x000fee000383ffff */
[----:B------:R-:W1:Y:S01]  /*3de0*/  S2UR UR6, SR_CgaCtaId ;  /* 0x00000000000679c3 */ /* 0x000e620000008800 */
[----:B------:R-:W-:Y:S01]  /*3df0*/  ELECT P0, URZ, PT ;  /* 0x0000000000ff782f */ /* 0x000fe20003800000 */
[----:B------:R-:W-:Y:S01]  /*3e00*/  HFMA2 R0, -RZ, RZ, 0, 5.9604644775390625e-08 ;  /* 0x00000001ff007431 */ /* 0x000fe200000001ff */
[----:B------:R-:W-:-:S05]  /*3e10*/  UMOV UR8, 0x40 ;  /* 0x0000004000087882 */ /* 0x000fca0000000000 */
[----:B------:R-:W-:Y:S01]  /*3e20*/  UVIRTCOUNT.DEALLOC.SMPOOL 0x80 ;  /* 0x000000800000784c */ /* 0x000fe20000000000 */
[----:B------:R-:W-:Y:S02]  /*3e30*/  UISETP.NE.AND UP0, UPT, UR5, URZ, UPT ;  /* 0x000000ff0500728c */ /* 0x000fe4000bf05270 */
[----:B-1----:R-:W-:-:S09]  /*3e40*/  ULEA UR6, UR6, UR8, 0x18 ;  /* 0x0000000806067291 */ /* 0x002fd2000f8ec0ff */
[----:B------:R1:W-:Y:S01]  /*3e50*/  @P0 STS.U8 [UR6+0x1c], R0 ;  /* 0x00001c00ff000988 */ /* 0x0003e20008000006 */
[----:B------:R-:W-:Y:S05]  /*3e60*/  BRA.U UP0, `(.L_x_79) ;  /* 0x0000000100a07547 */ /* 0x000fea000b800000 */
[----:B------:R-:W-:Y:S01]  /*3e70*/  UIADD3 UR5, UPT, UPT, UR7, 0x110, URZ ;  /* 0x0000011007057890 */ /* 0x000fe2000fffe0ff */
[----:B------:R-:W-:-:S03]  /*3e80*/  SHF.L.U32 R2, R9, 0x1f, RZ ;  /* 0x0000001f09027819 */ /* 0x000fc600000006ff */
[----:B------:R-:W-:-:S09]  /*3e90*/  ULEA UR8, UR19, UR5, 0x3 ;  /* 0x0000000513087291 */ /* 0x000fd2000f8e18ff */
[----:B------:R-:W2:Y:S02]  /*3ea0*/  SYNCS.PHASECHK.TRANS64.TRYWAIT P0, [UR8], R2 ;  /* 0x00000002ff0075a7 */ /* 0x000ea40008001108 */
[----:B--2---:R-:W-:Y:S05]  /*3eb0*/  @!P0 BRA `(.L_x_80) ;  /* 0x0000006000048947 */ /* 0x004fea0003800000 */
.L_x_184:
[----:B----4-:R-:W-:-:S04]  /*3ec0*/  UIADD3 UR9, UPT, UPT, UR19, 0x1, URZ ;  /* 0x0000000113097890 */ /* 0x010fc8000fffe0ff */
        /* <DEDUP_REMOVED lines=8> */
.L_x_186:
        /* <DEDUP_REMOVED lines=9> */
.L_x_188:
[----:B------:R-:W-:-:S04]  /*3fe0*/  UIADD3 UR9, UPT, UPT, UR9, 0x1, URZ ;  /* 0x0000000109097890 */ /* 0x000fc8000fffe0ff */
[----:B------:R-:W-:-:S04]  /*3ff0*/  UISETP.NE.AND UP1, UPT, UR9, 0x4, UPT ;  /* 0x000000040900788c */ /* 0x000fc8000bf25270 */
[----:B------:R-:W-:Y:S02]  /*4000*/  USEL UR8, URZ, 0x1, UP1 ;  /* 0x00000001ff087887 */ /* 0x000fe40008800000 */
[----:B------:R-:W-:-:S04]  /*4010*/  USEL UR9, UR9, URZ, UP1 ;  /* 0x000000ff09097287 */ /* 0x000fc80008800000 */
[----:B------:R-:W-:Y:S01]  /*4020*/  ULEA UR9, UR9, UR5, 0x3 ;  /* 0x0000000509097291 */ /* 0x000fe2000f8e18ff */
[----:B------:R-:W-:-:S04]  /*4030*/  LOP3.LUT R2, R2, UR8, RZ, 0x3c, !PT ;  /* 0x0000000802027c12 */ /* 0x000fc8000f8e3cff */
[----:B------:R-:W-:Y:S01]  /*4040*/  SHF.L.U32 R2, R2, 0x1f, RZ ;  /* 0x0000001f02027819 */ /* 0x000fe200000006ff */
[----:B-1----:R-:W-:-:S04]  /*4050*/  IMAD.U32 R0, RZ, RZ, UR9 ;  /* 0x00000009ff007e24 */ /* 0x002fc8000f8e00ff */
[----:B------:R1:W2:Y:S03]  /*4060*/  SYNCS.PHASECHK.TRANS64.TRYWAIT P0, [R0+URZ], R2 ;  /* 0x00000002000075a7 */ /* 0x0002a600080011ff */
[----:B--2---:R-:W-:Y:S05]  /*4070*/  @!P0 NANOSLEEP.SYNCS 0x989680 ;  /* 0x009896800000895d */ /* 0x004fea0003900000 */
[----:B------:R-:W2:Y:S02]  /*4080*/  @!P0 SYNCS.PHASECHK.TRANS64 P0, [R0+URZ], R2 ;  /* 0x00000002000085a7 */ /* 0x000ea400080010ff */
[----:B--2---:R-:W-:Y:S05]  /*4090*/  @P0 BRA `(.L_x_83) ;  /* 0x0000000000200947 */ /* 0x004fea0003800000 */
.L_x_84:
[----:B--2---:R2:W4:Y:S02]  /*40a0*/  SYNCS.PHASECHK.TRANS64.TRYWAIT P0, [R0+URZ], R2 ;  /* 0x00000002000075a7 */ /* 0x00452400080011ff */
[----:B----4-:R-:W-:Y:S05]  /*40b0*/  @!P0 NANOSLEEP.SYNCS 0x989680 ;  /* 0x009896800000895d */ /* 0x010fea0003900000 */
[----:B------:R-:W4:Y:S02]  /*40c0*/  @!P0 SYNCS.PHASECHK.TRANS64 P0, [R0+URZ], R2 ;  /* 0x00000002000085a7 */ /* 0x000f2400080010ff */
[----:B----4-:R-:W-:Y:S05]  /*40d0*/  @!P0 BRA `(.L_x_84) ;  /* 0xfffffffc00f08947 */ /* 0x010fea000383ffff */
[----:B------:R-:W-:Y:S05]  /*40e0*/  BRA `(.L_x_83) ;  /* 0x00000000000c7947 */ /* 0x000fea0003800000 */
.L_x_79:
[----:B------:R-:W-:-:S04]  /*40f0*/  UIADD3 UR5, UPT, UPT, UR7, 0x150, URZ ;  /* 0x0000015007057890 */ /* 0x000fc8000fffe0ff */
[----:B------:R-:W-:-:S09]  /*4100*/  UPRMT UR5, UR4, 0x654, UR5 ;  /* 0x0000065404057896 */ /* 0x000fd20008000005 */
[----:B------:R-:W-:Y:S03]  /*4110*/  SYNCS.ARRIVE.TRANS64.RED.A1T0 RZ, [UR5], RZ ;  /* 0x000000ffffff79a7 */ /* 0x000fe60008100405 */
.L_x_83:
[----:B-12---:R-:W-:Y:S01]  /*4120*/  SHF.L.U32 R2, RZ, 0x1f, RZ ;  /* 0x0000001fff027819 */ /* 0x006fe200000006ff */
[----:B------:R-:W-:Y:S01]  /*4130*/  UIADD3 UR5, UPT, UPT, UR7, 0x150, URZ ;  /* 0x0000015007057890 */ /* 0x000fe2000fffe0ff */
[----:B------:R-:W-:Y:S02]  /*4140*/  PLOP3.LUT P0, PT, PT, PT, UP0, 0x80, 0x8 ;  /* 0x000000000008781c */ /* 0x000fe40003f0f008 */
[----:B------:R-:W1:Y:S02]  /*4150*/  SYNCS.PHASECHK.TRANS64.TRYWAIT P1, [UR7+0x150], R2 ;  /* 0x00015002ff0075a7 */ /* 0x000e640008021107 */
[----:B-1----:R-:W-:Y:S09]  /*4160*/  @!P1 BRA `(.L_x_85) ;  /* 0x0000005c00a09947 */ /* 0x002ff20003800000 */
.L_x_190:
[----:B------:R-:W-:Y:S01]  /*4170*/  @!UP0 UPRMT UR5, UR4, 0x654, UR5 ;  /* 0x0000065404058896 */ /* 0x000fe20008000005 */
[----:B------:R-:W-:Y:S02]  /*4180*/  UMOV UR8, 0xffff ;  /* 0x0000ffff00087882 */ /* 0x000fe40000000000 */
[----:B------:R-:W-:-:S06]  /*4190*/  UMOV UR4, 0x1 ;  /* 0x0000000100047882 */ /* 0x000fcc0000000000 */
[----:B------:R-:W-:Y:S01]  /*41a0*/  @!P0 SYNCS.ARRIVE.TRANS64.RED.A1T0 RZ, [UR5], RZ ;  /* 0x000000ffffff89a7 */ /* 0x000fe20008100405 */
[----:B------:R-:W-:Y:S01]  /*41b0*/  NOP ;  /* 0x0000000000007918 */ /* 0x000fe20000000000 */
[----:B-1----:R-:W1:Y:S01]  /*41c0*/  LDS R0, [UR6+0x14] ;  /* 0x00001406ff007984 */ /* 0x002e620008000800 */
[----:B------:R-:W-:-:S04]  /*41d0*/  ULOP3.LUT UR5, UR21, 0xffff, URZ, 0xc0, !UPT ;  /* 0x0000ffff15057892 */ /* 0x000fc8000f8ec0ff */
[----:B------:R-:W-:-:S04]  /*41e0*/  USHF.R.U32.HI UR5, URZ, 0x5, UR5 ;  /* 0x00000005ff057899 */ /* 0x000fc80008011605 */
[----:B------:R-:W-:Y:S02]  /*41f0*/  USHF.L.U32 UR8, UR8, UR5, URZ ;  /* 0x0000000508087299 */ /* 0x000fe400080006ff */
[----:B------:R-:W-:-:S04]  /*4200*/  USHF.L.U32 UR4, UR4, UR5, URZ ;  /* 0x0000000504047299 */ /* 0x000fc800080006ff */
[----:B-1----:R-:W-:-:S04]  /*4210*/  LOP3.LUT R0, R0, UR8, RZ, 0xc0, !PT ;  /* 0x0000000800007c12 */ /* 0x002fc8000f8ec0ff */
[----:B------:R-:W-:-:S13]  /*4220*/  ISETP.NE.AND P0, PT, R0, UR8, PT ;  /* 0x0000000800007c0c */ /* 0x000fda000bf05270 */
[----:B------:R-:W-:Y:S05]  /*4230*/  @P0 BRA `(.L_x_86) ;  /* 0x0000000000580947 */ /* 0x000fea0003800000 */
[----:B------:R-:W1:Y:S02]  /*4240*/  LDS R0, [UR6+0x18] ;  /* 0x00001806ff007984 */ /* 0x000e640008000800 */
[----:B-1----:R-:W-:-:S04]  /*4250*/  LOP3.LUT R0, R0, UR4, RZ, 0xc0, !PT ;  /* 0x0000000400007c12 */ /* 0x002fc8000f8ec0ff */
[----:B------:R-:W-:-:S13]  /*4260*/  ISETP.NE.AND P0, PT, R0, UR4, PT ;  /* 0x0000000400007c0c */ /* 0x000fda000bf05270 */
[----:B------:R-:W-:Y:S05]  /*4270*/  @P0 BRA `(.L_x_87) ;  /* 0x00000000003c0947 */ /* 0x000fea0003800000 */
[----:B------:R-:W1:Y:S01]  /*4280*/  S2R R2, SR_LANEID ;  /* 0x0000000000027919 */ /* 0x000e620000000000 */
[----:B------:R-:W-:Y:S01]  /*4290*/  ULOP3.LUT UR8, URZ, UR8, URZ, 0x33, !UPT ;  /* 0x00000008ff087292 */ /* 0x000fe2000f8e33ff */
[----:B------:R-:W-:Y:S02]  /*42a0*/  VOTEU.ANY UR7, UPT, PT ;  /* 0x0000000000077886 */ /* 0x000fe400038e0100 */
[----:B------:R-:W-:-:S03]  /*42b0*/  UFLO.U32 UR7, UR7 ;  /* 0x00000007000772bd */ /* 0x000fc600080e0000 */
[----:B------:R-:W-:-:S04]  /*42c0*/  IMAD.U32 R0, RZ, RZ, UR8 ;  /* 0x00000008ff007e24 */ /* 0x000fc8000f8e00ff */
[----:B------:R2:W3:Y:S02]  /*42d0*/  REDUX UR5, R0 ;  /* 0x00000000000573c4 */ /* 0x0004e40000000000 */
[----:B------:R1:W-:Y:S02]  /*42e0*/  UTCATOMSWS.AND URZ, UR8 ;  /* 0x0000000800ff79e3 */ /* 0x0003e40008000000 */
[----:B-1----:R-:W-:Y:S02]  /*42f0*/  ISETP.EQ.U32.AND P0, PT, R2, UR7, PT ;  /* 0x0000000702007c0c */ /* 0x002fe4000bf02070 */
[----:B--2---:R-:W-:Y:S02]  /*4300*/  LOP3.LUT R0, RZ, UR4, RZ, 0x33, !PT ;  /* 0x00000004ff007c12 */ /* 0x004fe4000f8e33ff */
[----:B---3--:R-:W-:Y:S02]  /*4310*/  MOV R2, UR5 ;  /* 0x0000000500027c02 */ /* 0x008fe40008000f00 */
[----:B------:R-:W1:Y:S07]  /*4320*/  REDUX UR4, R0 ;  /* 0x00000000000473c4 */ /* 0x000e6e0000000000 */
[----:B------:R2:W-:Y:S01]  /*4330*/  @P0 ATOMS.AND RZ, [UR6+0x14], R2 ;  /* 0x00001402ffff098c */ /* 0x0005e2000a800006 */
[----:B-1----:R-:W-:-:S05]  /*4340*/  IMAD.U32 R0, RZ, RZ, UR4 ;  /* 0x00000004ff007e24 */ /* 0x002fca000f8e00ff */
[----:B------:R2:W-:Y:S01]  /*4350*/  @P0 ATOMS.AND RZ, [UR6+0x18], R0 ;  /* 0x00001800ffff098c */ /* 0x0005e2000a800006 */
[----:B------:R-:W-:Y:S05]  /*4360*/  BRA `(.L_x_88) ;  /* 0x0000000000147947 */ /* 0x000fea0003800000 */
.L_x_87:
[----:B------:R-:W-:Y:S02]  /*4370*/  MOV R2, 0x4390 ;  /* 0x0000439000027802 */ /* 0x000fe40000000f00 */
[----:B---345:R-:W-:Y:S05]  /*4380*/  CALL.REL.NOINC `($__internal_0_$__cuda_sm10x_tcgen05_guardrail_trap_col_being_dealloced_not_returned_by_alloc) ;  /* 0x0000006000807944 */ /* 0x038fea0003c00000 */
[----:B------:R-:W-:Y:S05]  /*4390*/  BRA `(.L_x_88) ;  /* 0x0000000000087947 */ /* 0x000fea0003800000 */
.L_x_86:
[----:B------:R-:W-:Y:S02]  /*43a0*/  MOV R2, 0x43c0 ;  /* 0x000043c000027802 */ /* 0x000fe40000000f00 */
[----:B---345:R-:W-:Y:S05]  /*43b0*/  CALL.REL.NOINC `($__internal_2_$__cuda_sm10x_tcgen05_guardrail_trap_unallocated_columns_being_dealloced) ;  /* 0x00000060008c7944 */ /* 0x038fea0003c00000 */
.L_x_88:
[----:B------:R-:W-:Y:S01]  /*43c0*/  NOP ;  /* 0x0000000000007918 */ /* 0x000fe20000000000 */
[----:B----4-:R-:W-:Y:S05]  /*43d0*/  EXIT ;  /* 0x000000000000794d */ /* 0x010fea0003800000 */
.L_x_59:
[----:B------:R-:W-:-:S09]  /*43e0*/  UISETP.NE.OR UP5, UPT, UR10, 0x3, !UP5 ;  /* 0x000000030a00788c */ /* 0x000fd2000efa5670 */
[----:B------:R-:W-:Y:S05]  /*43f0*/  BRA.U UP5, `(.L_x_89) ;  /* 0x0000001105087547 */ /* 0x000fea000b800000 */
[----:B------:R-:W1:Y:S01]  /*4400*/  LDC R0, c[0x0][0xb30] ;  /* 0x0002cc00ff007b82 */ /* 0x000e620000000800 */
[----:B------:R-:W2:Y:S01]  /*4410*/  LDCU.64 UR8, c[0x0][0x888] ;  /* 0x00011100ff0877ac */ /* 0x000ea20008000a00 */
[----:B------:R-:W-:Y:S02]  /*4420*/  HFMA2 R27, -RZ, RZ, 0, 0 ;  /* 0x00000000ff1b7431 */ /* 0x000fe400000001ff */
[----:B------:R-:W-:Y:S01]  /*4430*/  IMAD.MOV.U32 R29, RZ, RZ, 0x1 ;  /* 0x00000001ff1d7424 */ /* 0x000fe200078e00ff */
[----:B------:R-:W-:Y:S01]  /*4440*/  MOV R25, 0x2000 ;  /* 0x0000200000197802 */ /* 0x000fe20000000f00 */
[----:B------:R-:W3:Y:S01]  /*4450*/  LDCU.64 UR4, c[0x0][0x890] ;  /* 0x00011200ff0477ac */ /* 0x000ee20008000a00 */
[----:B------:R-:W-:Y:S01]  /*4460*/  IMAD.MOV.U32 R28, RZ, RZ, RZ ;  /* 0x000000ffff1c7224 */ /* 0x000fe200078e00ff */
[----:B------:R-:W4:Y:S01]  /*4470*/  LDC R24, c[0x0][0x370] ;  /* 0x0000dc00ff187b82 */ /* 0x000f220000000800 */
[----:B------:R-:W-:Y:S01]  /*4480*/  UMOV UR7, 0x400 ;  /* 0x0000040000077882 */ /* 0x000fe20000000000 */
[----:B------:R-:W-:-:S02]  /*4490*/  UPLOP3.LUT UP1, UPT, UPT, UPT, UPT, 0x40, 0x4 ;  /* 0x000000000004789c */ /* 0x000fc40003f2e870 */
[----:B------:R-:W-:-:S04]  /*44a0*/  ULEA UR7, UR37, UR7, 0x18 ;  /* 0x0000000725077291 */ /* 0x000fc8000f8ec0ff */
[----:B------:R-:W4:Y:S01]  /*44b0*/  LDC R3, c[0x0][0xb0c] ;  /* 0x0002c300ff037b82 */ /* 0x000f220000000800 */
[----:B------:R-:W-:Y:S02]  /*44c0*/  UIADD3 UR13, UPT, UPT, UR7, 0x98, URZ ;  /* 0x00000098070d7890 */ /* 0x000fe4000fffe0ff */
[----:B--2---:R-:W-:Y:S02]  /*44d0*/  UISETP.NE.U32.AND UP2, UPT, UR8, URZ, UPT ;  /* 0x000000ff0800728c */ /* 0x004fe4000bf45070 */
[----:B------:R-:W-:Y:S02]  /*44e0*/  UIADD3 UR33, UPT, UPT, UR7, 0x80, URZ ;  /* 0x0000008007217890 */ /* 0x000fe4000fffe0ff */
[----:B---3--:R-:W-:Y:S01]  /*44f0*/  UISETP.NE.U32.AND UP3, UPT, UR4, URZ, UPT ;  /* 0x000000ff0400728c */ /* 0x008fe2000bf65070 */
[----:B------:R-:W2:Y:S01]  /*4500*/  LDC R18, c[0x0][0xb20] ;  /* 0x0002c800ff127b82 */ /* 0x000ea20000000800 */
[----:B-1----:R-:W-:Y:S01]  /*4510*/  ISETP.NE.AND P1, PT, R0, 0x1, PT ;  /* 0x000000010000780c */ /* 0x002fe20003f25270 */
[----:B------:R-:W-:-:S02]  /*4520*/  UISETP.NE.AND.EX UP2, UPT, UR9, URZ, UPT, UP2 ;  /* 0x000000ff0900728c */ /* 0x000fc4000bf45320 */
[----:B------:R-:W-:Y:S02]  /*4530*/  UIADD3 UR25, UPT, UPT, UR7, 0x88, URZ ;  /* 0x0000008807197890 */ /* 0x000fe4000fffe0ff */
[----:B------:R-:W-:Y:S02]  /*4540*/  UIADD3 UR17, UPT, UPT, UR7, 0x90, URZ ;  /* 0x0000009007117890 */ /* 0x000fe4000fffe0ff */
[----:B------:R-:W1:Y:S01]  /*4550*/  LDC.64 R30, c[0x0][0x348] ;  /* 0x0000d200ff1e7b82 */ /* 0x000e620000000a00 */
[----:B------:R-:W-:Y:S02]  /*4560*/  UPRMT UR13, UR37, 0x654, UR13 ;  /* 0x00000654250d7896 */ /* 0x000fe4000800000d */
[----:B------:R-:W-:-:S05]  /*4570*/  UISETP.NE.AND.EX UP3, UPT, UR5, URZ, UPT, UP3 ;  /* 0x000000ff0500728c */ /* 0x000fca000bf65330 */
[----:B------:R-:W3:Y:S08]  /*4580*/  LDC.64 R16, c[0x0][0xb10] ;  /* 0x0002c400ff107b82 */ /* 0x000ef00000000a00 */
[----:B------:R-:W1:Y:S08]  /*4590*/  LDC.64 R6, c[0x0][0xb18] ;  /* 0x0002c600ff067b82 */ /* 0x000e700000000a00 */
[----:B------:R-:W1:Y:S08]  /*45a0*/  LDC.64 R4, c[0x0][0xb28] ;  /* 0x0002ca00ff047b82 */ /* 0x000e700000000a00 */
[----:B--2-4-:R-:W1:Y:S02]  /*45b0*/  LDC R19, c[0x0][0x374] ;  /* 0x0000dd00ff137b82 */ /* 0x014e640000000800 */
.L_x_100:
[C---:B------:R-:W-:Y:S02]  /*45c0*/  LEA R0, R28.reuse, UR7, 0x3 ;  /* 0x000000071c007c11 */ /* 0x040fe4000f8e18ff */
[----:B------:R-:W-:Y:S02]  /*45d0*/  SHF.L.U32 R2, R27, 0x1f, RZ ;  /* 0x0000001f1b027819 */ /* 0x000fe400000006ff */
[----:B------:R-:W-:Y:S02]  /*45e0*/  LEA R20, R28, UR7, 0x4 ;  /* 0x000000071c147c11 */ /* 0x000fe4000f8e20ff */
[----:B--2---:R-:W2:Y:S02]  /*45f0*/  SYNCS.PHASECHK.TRANS64.TRYWAIT P0, [R0+URZ+0xd0], R2 ;  /* 0x0000d002000075a7 */ /* 0x004ea400080011ff */
[----:B--2---:R-:W-:Y:S05]  /*4600*/  @!P0 BRA `(.L_x_90) ;  /* 0x0000005800908947 */ /* 0x004fea0003800000 */
.L_x_191:
[----:B------:R-:W-:Y:S01]  /*4610*/  ISETP.GE.AND P0, PT, R40, 0x1, PT ;  /* 0x000000012800780c */ /* 0x000fe20003f06270 */
[----:B------:R-:W4:Y:S01]  /*4620*/  LDS.128 R20, [R20+0x160] ;  /* 0x0001600014147984 */ /* 0x000f220000000c00 */
[----:B--2---:R-:W-:Y:S01]  /*4630*/  VIADD R0, R0, 0xe0 ;  /* 0x000000e000007836 */ /* 0x004fe20000000000 */
[----:B------:R-:W-:Y:S01]  /*4640*/  @!PT LDS RZ, [RZ] ;  /* 0x00000000fffff984 */ /* 0x000fe20000000800 */
[----:B------:R-:W-:Y:S01]  /*4650*/  @!PT LDS RZ, [RZ] ;  /* 0x00000000fffff984 */ /* 0x000fe20000000800 */
[----:B------:R-:W-:Y:S01]  /*4660*/  @!PT LDS RZ, [RZ] ;  /* 0x00000000fffff984 */ /* 0x000fe20000000800 */
[----:B------:R-:W-:Y:S01]  /*4670*/  @!PT LDS RZ, [RZ] ;  /* 0x00000000fffff984 */ /* 0x000fe20000000800 */
[----:B------:R2:W-:Y:S06]  /*4680*/  MEMBAR.ALL.CTA ;  /* 0x0000000000007992 */ /* 0x0005ec0000008000 */
[----:B--2---:R-:W2:Y:S01]  /*4690*/  FENCE.VIEW.ASYNC.S ;  /* 0x00000000000073c6 */ /* 0x004ea20000000000 */
[----:B------:R-:W-:Y:S04]  /*46a0*/  PRMT R0, RZ, 0x654, R0 ;  /* 0x00000654ff007816 */ /* 0x000fe80000000000 */
[----:B--2---:R2:W-:Y:S01]  /*46b0*/  SYNCS.ARRIVE.TRANS64.RED.A1T0 RZ, [R0+URZ], RZ ;  /* 0x000000ff00ff79a7 */ /* 0x0045e200081004ff */
[----:B----4-:R-:W-:Y:S11]  /*46c0*/  LOP3.LUT P3, RZ, R22, 0x1, RZ, 0xc0, !PT ;  /* 0x0000000116ff7812 */ /* 0x010ff6000786c0ff */
[----:B------:R-:W-:Y:S02]  /*46d0*/  @!UPT UIADD3 URZ, UPT, UPT, URZ, URZ, URZ ;  /* 0x000000fffffff290 */ /* 0x000fe4000fffe0ff */
[----:B------:R-:W-:Y:S02]  /*46e0*/  @P3 MOV R11, R20 ;  /* 0x00000014000b3202 */ /* 0x000fe40000000f00 */
[----:B------:R-:W-:Y:S01]  /*46f0*/  @P3 LOP3.LUT R10, R21, 0xffff, RZ, 0xc0, !PT ;  /* 0x0000ffff150a3812 */ /* 0x000fe200078ec0ff */
[----:B--2---:R-:W-:Y:S06]  /*4700*/  @!P0 BRA `(.L_x_91) ;  /* 0x0000000000a48947 */ /* 0x004fec0003800000 */
[-C--:B-1----:R-:W-:Y:S01]  /*4710*/  IMAD.HI.U32 R0, R19, R7.reuse, RZ ;  /* 0x0000000713007227 */ /* 0x082fe200078e00ff */
[----:B------:R-:W-:Y:S02]  /*4720*/  ISETP.NE.AND P0, PT, R6, 0x1, PT ;  /* 0x000000010600780c */ /* 0x000fe40003f05270 */
[----:B------:R-:W-:Y:S01]  /*4730*/  ISETP.NE.AND P2, PT, R40, 0x1, PT ;  /* 0x000000012800780c */ /* 0x000fe20003f45270 */
[----:B---3--:R-:W-:Y:S01]  /*4740*/  IMAD.HI.U32 R9, R24, R16, RZ ;  /* 0x0000001018097227 */ /* 0x008fe200078e00ff */
[----:B------:R-:W-:Y:S02]  /*4750*/  SHF.R.U32.HI R0, RZ, R18, R0 ;  /* 0x00000012ff007219 */ /* 0x000fe40000011600 */
[----:B------:R-:W-:Y:S01]  /*4760*/  ISETP.NE.AND P4, PT, R3, 0x1, PT ;  /* 0x000000010300780c */ /* 0x000fe20003f85270 */
[----:B------:R-:W-:Y:S01]  /*4770*/  IMAD.HI.U32 R13, R10, R7, RZ ;  /* 0x000000070a0d7227 */ /* 0x000fe200078e00ff */
[----:B------:R-:W-:Y:S02]  /*4780*/  SHF.R.U32.HI R9, RZ, R17, R9 ;  /* 0x00000011ff097219 */ /* 0x000fe40000011609 */
[----:B------:R-:W-:Y:S01]  /*4790*/  SEL R0, R19, R0, !P0 ;  /* 0x0000000013007207 */ /* 0x000fe20004000000 */
[----:B------:R-:W-:Y:S01]  /*47a0*/  IMAD.HI.U32 R12, R11, R16, RZ ;  /* 0x000000100b0c7227 */ /* 0x000fe200078e00ff */
[----:B------:R-:W-:Y:S03]  /*47b0*/  SEL R9, R24, R9, !P4 ;  /* 0x0000000918097207 */ /* 0x000fe60006000000 */
[-C--:B------:R-:W-:Y:S01]  /*47c0*/  IMAD.HI.U32 R8, R0, R4.reuse, RZ ;  /* 0x0000000400087227 */ /* 0x080fe200078e00ff */
[----:B------:R-:W-:Y:S03]  /*47d0*/  SHF.R.U32.HI R12, RZ, R17, R12 ;  /* 0x00000011ff0c7219 */ /* 0x000fe6000001160c */
[----:B------:R-:W-:Y:S01]  /*47e0*/  IMAD.HI.U32 R2, R9, R4, RZ ;  /* 0x0000000409027227 */ /* 0x000fe200078e00ff */
[-C--:B------:R-:W-:Y:S02]  /*47f0*/  @P2 SHF.R.U32.HI R0, RZ, R5.reuse, R8 ;  /* 0x00000005ff002219 */ /* 0x080fe40000011608 */
[----:B------:R-:W-:Y:S02]  /*4800*/  SHF.R.U32.HI R8, RZ, R18, R13 ;  /* 0x00000012ff087219 */ /* 0x000fe4000001160d */
[----:B------:R-:W-:Y:S01]  /*4810*/  @P2 SHF.R.U32.HI R9, RZ, R5, R2 ;  /* 0x00000005ff092219 */ /* 0x000fe20000011602 */
[----:B------:R-:W-:Y:S01]  /*4820*/  IMAD R0, R40, R0, RZ ;  /* 0x0000000028007224 */ /* 0x000fe200078e02ff */
[----:B------:R-:W-:Y:S02]  /*4830*/  SEL R8, R10, R8, !P0 ;  /* 0x000000080a087207 */ /* 0x000fe40004000000 */
[----:B------:R-:W-:Y:S01]  /*4840*/  SEL R2, R11, R12, !P4 ;  /* 0x0000000c0b027207 */ /* 0x000fe20006000000 */
[----:B------:R-:W-:Y:S01]  /*4850*/  IMAD R12, R40, R9, RZ ;  /* 0x00000009280c7224 */ /* 0x000fe200078e02ff */
[C---:B------:R-:W-:Y:S01]  /*4860*/  ISETP.GE.AND P0, PT, R8.reuse, R0, PT ;  /* 0x000000000800720c */ /* 0x040fe20003f06270 */
[----:B------:R-:W-:Y:S03]  /*4870*/  IMAD.HI.U32 R0, R8, R4, RZ ;  /* 0x0000000408007227 */ /* 0x000fe600078e00ff */
[----:B------:R-:W-:Y:S02]  /*4880*/  ISETP.GE.OR P0, PT, R2, R12, P0 ;  /* 0x0000000c0200720c */ /* 0x000fe40000706670 */
[-C--:B------:R-:W-:Y:S04]  /*4890*/  SHF.R.U32.HI R0, RZ, R5.reuse, R0 ;  /* 0x00000005ff007219 */ /* 0x080fe80000011600 */
[----:B------:R-:W-:Y:S05]  /*48a0*/  SEL R13, R8, R0, !P2 ;  /* 0x00000000080d7207 */ /* 0x000fea0005000000 */
[----:B------:R-:W-:Y:S02]  /*48b0*/  IMAD.MOV R12, RZ, RZ, -R13 ;  /* 0x000000ffff0c7224 */ /* 0x000fe400078e0a0d */
[----:B------:R-:W-:Y:S04]  /*48c0*/  @!P0 IMAD.HI.U32 R0, R2, R4, RZ ;  /* 0x0000000402008227 */ /* 0x000fe800078e00ff */
[----:B------:R-:W-:Y:S01]  /*48d0*/  IMAD R12, R40, R12, R8 ;  /* 0x0000000c280c7224 */ /* 0x000fe200078e0208 */
[----:B------:R-:W-:Y:S04]  /*48e0*/  @!P0 SHF.R.U32.HI R0, RZ, R5, R0 ;  /* 0x00000005ff008219 */ /* 0x000fe80000011600 */
[----:B------:R-:W-:Y:S04]  /*48f0*/  @!P0 SEL R0, R2, R0, !P2 ;  /* 0x0000000002008207 */ /* 0x000fe80005000000 */
[----:B------:R-:W-:Y:S01]  /*4900*/  @!P0 IADD3 R13, PT, PT, R13, -R0, RZ ;  /* 0x800000000d0d8210 */ /* 0x000fe20007ffe0ff */
[----:B------:R-:W-:Y:S01]  /*4910*/  @!P0 IMAD R0, R9, R12, R0 ;  /* 0x0000000c09008224 */ /* 0x000fe200078e0200 */
[----:B------:R-:W-:Y:S01]  /*4920*/  IADD3 R9, PT, PT, -R8, RZ, RZ ;  /* 0x000000ff08097210 */ /* 0x000fe20007ffe1ff */
[--C-:B------:R-:W-:Y:S02]  /*4930*/  IMAD.MOV R12, RZ, RZ, -R2.reuse ;  /* 0x000000ffff0c7224 */ /* 0x100fe400078e0a02 */
[----:B------:R-:W-:Y:S02]  /*4940*/  @!P0 IMAD R8, R13, R40, R2 ;  /* 0x000000280d088224 */ /* 0x000fe400078e0202 */
[----:B------:R-:W-:Y:S02]  /*4950*/  @!P0 IMAD.MOV.U32 R2, RZ, RZ, R0 ;  /* 0x000000ffff028224 */ /* 0x000fe400078e0000 */
[----:B------:R-:W-:Y:S02]  /*4960*/  IMAD R11, R3, R12, R11 ;  /* 0x0000000c030b7224 */ /* 0x000fe400078e020b */
[----:B------:R-:W-:Y:S02]  /*4970*/  IMAD R10, R6, R9, R10 ;  /* 0x00000009060a7224 */ /* 0x000fe400078e020a */
[----:B------:R-:W-:Y:S02]  /*4980*/  IMAD R11, R2, R3, R11 ;  /* 0x00000003020b7224 */ /* 0x000fe400078e020b */
[----:B------:R-:W-:Y:S02]  /*4990*/  IMAD R10, R8, R6, R10 ;  /* 0x00000006080a7224 */ /* 0x000fe400078e020a */
.L_x_91:
[----:B------:R-:W-:Y:S05]  /*49a0*/  BRA.U UP1, `(.L_x_92) ;  /* 0x0000000101107547 */ /* 0x000fea000b800000 */
[----:B------:R-:W-:Y:S04]  /*49b0*/  MOV R2, UR6 ;  /* 0x0000000600027c02 */ /* 0x000fe80008000f00 */
[----:B------:R-:W-:Y:S04]  /*49c0*/  SHF.L.U32 R2, R2, 0x1f, RZ ;  /* 0x0000001f02027819 */ /* 0x000fe800000006ff */
[----:B------:R-:W2:Y:S02]  /*49d0*/  SYNCS.PHASECHK.TRANS64.TRYWAIT P0, [UR7+0xc8], R2 ;  /* 0x0000c802ff0075a7 */ /* 0x000ea40008001107 */
[----:B--2---:R-:W-:Y:S05]  /*49e0*/  @!P0 BRA `(.L_x_93) ;  /* 0x0000005400ac8947 */ /* 0x004fea0003800000 */
.L_x_92:
[----:B------:R-:W-:Y:S02]  /*49f0*/  R2UR UR35, R14 ;  /* 0x000000000e2372ca */ /* 0x000fe400000e0000 */
[----:B------:R-:W-:Y:S02]  /*4a00*/  R2UR UR34, R15 ;  /* 0x000000000f2272ca */ /* 0x000fe400000e0000 */
[----:B------:R-:W-:Y:S02]  /*4a10*/  ISETP.NE.U32.AND P2, PT, RZ, UR4, PT ;  /* 0x00000004ff007c0c */ /* 0x000fe4000bf45070 */
[----:B------:R-:W-:Y:S02]  /*4a20*/  SHF.L.U32 R14, R29, 0x1f, RZ ;  /* 0x0000001f1d0e7819 */ /* 0x000fe400000006ff */
[----:B------:R-:W-:Y:S05]  /*4a30*/  ISETP.NE.AND.EX P2, PT, RZ, UR5, PT, P2 ;  /* 0x00000005ff007c0c */ /* 0x000fea000bf45320 */
[----:B------:R-:W-:Y:S02]  /*4a40*/  USHF.L.U32 UR35, UR35, 0x7, URZ ;  /* 0x0000000723237899 */ /* 0x000fe400080006ff */
[----:B------:R-:W-:Y:S01]  /*4a50*/  USHF.L.U32 UR34, UR34, 0x7, URZ ;  /* 0x0000000722227899 */ /* 0x000fe200080006ff */
[----:B------:R-:W-:Y:S11]  /*4a60*/  BRA.U !UP3, `(.L_x_94) ;  /* 0x000000010b347547 */ /* 0x000ff6000b800000 */
[----:B------:R-:W-:Y:S01]  /*4a70*/  UPLOP3.LUT UP0, UPT, UPT, UPT, UP2, 0x80, 0x8 ;  /* 0x000000000008789c */ /* 0x000fe20003f0f020 */
[----:B--2---:R-:W-:Y:S02]  /*4a80*/  HFMA2 R0, -RZ, RZ, 0, 5.9604644775390625e-08 ;  /* 0x00000001ff007431 */ /* 0x004fe400000001ff */
[----:B------:R-:W-:Y:S03]  /*4a90*/  IMAD.MOV.U32 R92, RZ, RZ, 0x1 ;  /* 0x00000001ff5c7424 */ /* 0x000fe600078e00ff */
[----:B------:R-:W-:Y:S05]  /*4aa0*/  PLOP3.LUT P0, PT, PT, PT, UP0, 0x80, 0x8 ;  /* 0x000000000008781c */ /* 0x000fea0003f0f008 */
[----:B------:R-:W2:Y:S01]  /*4ab0*/  @UP0 LDCU.64 UR10, c[0x0][0x888] ;  /* 0x00011100ff0a07ac */ /* 0x000ea20008000a00 */
[----:B------:R-:W-:Y:S07]  /*4ac0*/  @UP0 UIMAD UR8, UR36, UR4, URZ ;  /* 0x00000004240802a4 */ /* 0x000fee000f8e02ff */
[----:B------:R-:W-:Y:S01]  /*4ad0*/  @!P0 PRMT R92, R0, 0x7610, R92 ;  /* 0x00007610005c8816 */ /* 0x000fe2000000005c */
[----:B--2---:R-:W-:Y:S03]  /*4ae0*/  @UP0 UIMAD.WIDE UR10, UR8, 0x4, UR10 ;  /* 0x00000004080a08a5 */ /* 0x004fe6000f8e020a */
[----:B------:R-:W2:Y:S03]  /*4af0*/  @!UP0 LDCU UR8, c[0x0][0x880] ;  /* 0x00011000ff0887ac */ /* 0x000ea60008000800 */
[----:B------:R-:W-:Y:S01]  /*4b00*/  IMAD.U32 R8, RZ, RZ, UR10 ;  /* 0x0000000aff087e24 */ /* 0x000fe2000f8e00ff */
[----:B------:R-:W-:Y:S05]  /*4b10*/  MOV R9, UR11 ;  /* 0x0000000b00097c02 */ /* 0x000fea0008000f00 */
[----:B-----5:R4:W5:Y:S02]  /*4b20*/  @P0 LDG.E R49, desc[UR46][R8.64] ;  /* 0x0000002e08310981 */ /* 0x020964000c1e1900 */
[----:B--2-4-:R-:W-:Y:S07]  /*4b30*/  @!P0 IMAD.U32 R49, RZ, RZ, UR8 ;  /* 0x00000008ff318e24 */ /* 0x014fee000f8e00ff */
.L_x_94:
[----:B-----5:R-:W-:Y:S01]  /*4b40*/  @!P2 FSETP.EQ.AND P0, PT, R49, RZ, PT ;  /* 0x000000ff3100a20b */ /* 0x020fe20003f02000 */
[----:B------:R-:W-:Y:S01]  /*4b50*/  @!UPT UIADD3 URZ, UPT, UPT, URZ, URZ, URZ ;  /* 0x000000fffffff290 */ /* 0x000fe2000fffe0ff */
[----:B------:R-:W-:Y:S11]  /*4b60*/  @!P2 BRA `(.L_x_95) ;  /* 0x000000000014a947 */ /* 0x000ff60003800000 */
[----:B------:R-:W-:Y:S02]  /*4b70*/  LOP3.LUT P2, RZ, R92, 0xff, RZ, 0xc0, !PT ;  /* 0x000000ff5cff7812 */ /* 0x000fe4000784c0ff */
[----:B------:R-:W-:Y:S04]  /*4b80*/  PLOP3.LUT P0, PT, PT, PT, UP0, 0x80, 0x8 ;  /* 0x000000000008781c */ /* 0x000fe80003f0f008 */
[----:B------:R-:W-:Y:S07]  /*4b90*/  PLOP3.LUT P0, PT, P0, PT, PT, 0x8, 0x80 ;  /* 0x000000000080781c */ /* 0x000fee000070e170 */
[----:B------:R-:W-:Y:S11]  /*4ba0*/  @P2 FSETP.EQ.AND P0, PT, R49, RZ, PT ;  /* 0x000000ff3100220b */ /* 0x000ff60003f02000 */
[----:B------:R-:W-:Y:S02]  /*4bb0*/  @!UPT UIADD3 URZ, UPT, UPT, URZ, URZ, URZ ;  /* 0x000000fffffff290 */ /* 0x000fe4000fffe0ff */
.L_x_95:
[----:B------:R-:W4:Y:S01]  /*4bc0*/  SYNCS.PHASECHK.TRANS64.TRYWAIT P2, [UR7+0xa0], R14 ;  /* 0x0000a00eff0075a7 */ /* 0x000f220008041107 */
[----:B------:R-:W-:Y:S04]  /*4bd0*/  ELECT P4, URZ, PT ;  /* 0x0000000000ff782f */ /* 0x000fe80003880000 */
[----:B------:R-:W-:Y:S11]  /*4be0*/  PLOP3.LUT P4, PT, P0, P4, PT, 0xf2, 0x2f ;  /* 0x00000000002f781c */ /* 0x000ff60000789e72 */
[----:B------:R-:W-:Y:S02]  /*4bf0*/  @!UPT UIADD3 URZ, UPT, UPT, URZ, URZ, URZ ;  /* 0x000000fffffff290 */ /* 0x000fe4000fffe0ff */
[----:B-1----:R-:W-:Y:S05]  /*4c00*/  @!P4 IADD3 R8, P0, PT, R30, 0x580, RZ ;  /* 0x000005801e08c810 */ /* 0x002fea0007f1e0ff */
[----:B--2---:R-:W-:Y:S01]  /*4c10*/  @!P4 IMAD.X R2, RZ, RZ, R31, P0 ;  /* 0x000000ffff02c224 */ /* 0x004fe200000e061f */
[----:B----4-:R-:W-:Y:S07]  /*4c20*/  @!P2 BRA `(.L_x_96) ;  /* 0x000000540034a947 */ /* 0x010fee0003800000 */
.L_x_194:
[----:B------:R-:W-:Y:S01]  /*4c30*/  @!P4 R2UR UR8, R2 ;  /* 0x000000000208c2ca */ /* 0x000fe200000e0000 */
[----:B------:R-:W-:Y:S01]  /*4c40*/  VOTEU.ALL UP1, P4 ;  /* 0x0000000000ff7886 */ /* 0x000fe20002020000 */
[----:B------:R-:W-:Y:S01]  /*4c50*/  @!P4 R2UR UR9, R8 ;  /* 0x000000000809c2ca */ /* 0x000fe200000e0000 */
[----:B-1----:R-:W-:Y:S01]  /*4c60*/  @!P4 IMAD.MOV.U32 R0, RZ, RZ, 0x2000 ;  /* 0x00002000ff00c424 */ /* 0x002fe200078e00ff */
[----:B------:R-:W-:Y:S01]  /*4c70*/  UMOV UR10, 0x0 ;  /* 0x00000000000a7882 */ /* 0x000fe20000000000 */
[----:B------:R-:W-:Y:S01]  /*4c80*/  UMOV UR11, 0x10000000 ;  /* 0x10000000000b7882 */ /* 0x000fe20000000000 */
[----:B------:R-:W-:Y:S01]  /*4c90*/  @!UP1 UIADD3 UR32, UPT, UPT, UR7, 0x200, URZ ;  /* 0x0000020007209890 */ /* 0x000fe2000fffe0ff */
[----:B------:R-:W-:Y:S06]  /*4ca0*/  VOTEU.ALL UP1, P4 ;  /* 0x0000000000ff7886 */ /* 0x000fec0002020000 */
[----:B------:R-:W-:Y:S01]  /*4cb0*/  IMAD.U32 R9, RZ, RZ, UR8 ;  /* 0x00000008ff097e24 */ /* 0x000fe2000f8e00ff */
[----:B------:R-:W-:Y:S01]  /*4cc0*/  UPRMT UR8, UR37, 0x654, UR33 ;  /* 0x0000065425087896 */ /* 0x000fe20008000021 */
[----:B------:R-:W-:Y:S03]  /*4cd0*/  IMAD.U32 R8, RZ, RZ, UR9 ;  /* 0x00000009ff087e24 */ /* 0x000fe6000f8e00ff */
[----:B------:R-:W-:Y:S02]  /*4ce0*/  @!P4 R2UR UR15, R9 ;  /* 0x00000000090fc2ca */ /* 0x000fe400000e0000 */
[----:B------:R-:W-:Y:S02]  /*4cf0*/  @!P4 R2UR UR14, R8 ;  /* 0x00000000080ec2ca */ /* 0x000fe400000e0000 */
[----:B------:R-:W-:Y:S05]  /*4d00*/  @!P4 IADD3 R8, P0, PT, R30, 0x580, RZ ;  /* 0x000005801e08c810 */ /* 0x000fea0007f1e0ff */
[----:B------:R-:W-:Y:S06]  /*4d10*/  @!P4 IMAD.X R2, RZ, RZ, R31, P0 ;  /* 0x000000ffff02c224 */ /* 0x000fec00000e061f */
[----:B------:R1:W-:Y:S01]  /*4d20*/  @!UP1 UTMALDG.3D [UR32], [UR14], desc[UR10] ;  /* 0x00000a200e0095b4 */ /* 0x0003e20008011000 */
[----:B------:R1:W-:Y:S01]  /*4d30*/  @!P4 SYNCS.ARRIVE.TRANS64.RED.A0TR RZ, [UR7+0x80], R0 ;  /* 0x00008000ffffc9a7 */ /* 0x0003e20008300407 */
[----:B------:R-:W-:Y:S01]  /*4d40*/  SYNCS.ARRIVE.TRANS64.RED.A1T0 RZ, [UR8], RZ ;  /* 0x000000ffffff79a7 */ /* 0x000fe20008100408 */
[----:B------:R-:W2:Y:S02]  /*4d50*/  SYNCS.PHASECHK.TRANS64.TRYWAIT P2, [UR7+0xa8], R14 ;  /* 0x0000a80eff0075a7 */ /* 0x000ea40008041107 */
[----:B-12---:R-:W-:Y:S05]  /*4d60*/  @!P2 BRA `(.L_x_97) ;  /* 0x0000005000fca947 */ /* 0x006fea0003800000 */
.L_x_196:
[----:B------:R-:W-:Y:S01]  /*4d70*/  @!P4 R2UR UR8, R2 ;  /* 0x000000000208c2ca */ /* 0x000fe200000e0000 */
[----:B------:R-:W-:Y:S01]  /*4d80*/  VOTEU.ALL UP1, P4 ;  /* 0x0000000000ff7886 */ /* 0x000fe20002020000 */
[----:B------:R-:W-:Y:S01]  /*4d90*/  @!P4 R2UR UR9, R8 ;  /* 0x000000000809c2ca */ /* 0x000fe200000e0000 */
[----:B-1----:R-:W-:Y:S01]  /*4da0*/  @!P4 IMAD.MOV.U32 R0, RZ, RZ, 0x2000 ;  /* 0x00002000ff00c424 */ /* 0x002fe200078e00ff */
[----:B------:R-:W-:Y:S01]  /*4db0*/  UMOV UR10, 0x0 ;  /* 0x00000000000a7882 */ /* 0x000fe20000000000 */
[----:B------:R-:W-:Y:S01]  /*4dc0*/  UMOV UR11, 0x10000000 ;  /* 0x10000000000b7882 */ /* 0x000fe20000000000 */
[----:B------:R-:W-:Y:S02]  /*4dd0*/  @!UP1 UIADD3 UR26, UPT, UPT, UR34, 0x20, URZ ;  /* 0x00000020221a9890 */ /* 0x000fe4000fffe0ff */
[----:B------:R-:W-:Y:S01]  /*4de0*/  @!UP1 UIADD3 UR24, UPT, UPT, UR7, 0x2200, URZ ;  /* 0x0000220007189890 */ /* 0x000fe2000fffe0ff */
[----:B------:R-:W-:Y:S01]  /*4df0*/  VOTEU.ALL UP1, P4 ;  /* 0x0000000000ff7886 */ /* 0x000fe20002020000 */
[----:B------:R-:W-:Y:S01]  /*4e00*/  UMOV UR27, UR35 ;  /* 0x00000023001b7c82 */ /* 0x000fe20008000000 */
[----:B------:R-:W-:Y:S02]  /*4e10*/  UMOV UR28, UR36 ;  /* 0x00000024001c7c82 */ /* 0x000fe40008000000 */
        /* <DEDUP_REMOVED lines=12> */
.L_x_198:
[----:B------:R-:W2:Y:S01]  /*4ee0*/  LDC.64 R12, c[0x0][0xb18] ;  /* 0x0002c600ff0c7b82 */ /* 0x000ea20000000a00 */
[----:B------:R-:W-:Y:S01]  /*4ef0*/  @!P4 R2UR UR8, R2 ;  /* 0x000000000208c2ca */ /* 0x000fe200000e0000 */
[----:B------:R-:W-:Y:S01]  /*4f00*/  VOTEU.ALL UP1, P4 ;  /* 0x0000000000ff7886 */ /* 0x000fe20002020000 */
[----:B------:R-:W-:Y:S01]  /*4f10*/  @!P4 R2UR UR9, R8 ;  /* 0x000000000809c2ca */ /* 0x000fe200000e0000 */
[----:B-1----:R-:W-:Y:S01]  /*4f20*/  @!P4 IMAD.MOV.U32 R0, RZ, RZ, 0x2000 ;  /* 0x00002000ff00c424 */ /* 0x002fe200078e00ff */
[----:B------:R-:W-:Y:S03]  /*4f30*/  UMOV UR10, 0x0 ;  /* 0x00000000000a7882 */ /* 0x000fe60000000000 */
[----:B------:R-:W1:Y:S01]  /*4f40*/  @!P1 LDC R2, c[0x0][0xb0c] ;  /* 0x0002c300ff029b82 */ /* 0x000e620000000800 */
[----:B------:R-:W-:Y:S01]  /*4f50*/  @!UP1 UIADD3 UR18, UPT, UPT, UR34, 0x40, URZ ;  /* 0x0000004022129890 */ /* 0x000fe2000fffe0ff */
[----:B------:R-:W-:Y:S01]  /*4f60*/  @P3 SHF.R.U32.HI R26, RZ, 0x10, R21 ;  /* 0x00000010ff1a3819 */ /* 0x000fe20000011615 */
[----:B------:R-:W-:Y:S01]  /*4f70*/  @!UP1 UIADD3 UR16, UPT, UPT, UR7, 0x4200, URZ ;  /* 0x0000420007109890 */ /* 0x000fe2000fffe0ff */
[----:B------:R-:W-:Y:S01]  /*4f80*/  VIADD R28, R28, 0x1 ;  /* 0x000000011c1c7836 */ /* 0x000fe20000000000 */
[----:B------:R-:W-:Y:S01]  /*4f90*/  VOTEU.ALL UP1, P4 ;  /* 0x0000000000ff7886 */ /* 0x000fe20002020000 */
[----:B------:R-:W-:Y:S01]  /*4fa0*/  UMOV UR11, 0x10000000 ;  /* 0x10000000000b7882 */ /* 0x000fe20000000000 */
[----:B------:R-:W-:Y:S01]  /*4fb0*/  UMOV UR19, UR35 ;  /* 0x0000002300137c82 */ /* 0x000fe20008000000 */
[----:B------:R-:W-:Y:S01]  /*4fc0*/  IMAD.U32 R9, RZ, RZ, UR8 ;  /* 0x00000008ff097e24 */ /* 0x000fe2000f8e00ff */
[----:B------:R-:W-:Y:S01]  /*4fd0*/  UMOV UR20, UR36 ;  /* 0x0000002400147c82 */ /* 0x000fe20008000000 */
[----:B------:R-:W-:Y:S01]  /*4fe0*/  IMAD.U32 R8, RZ, RZ, UR9 ;  /* 0x00000009ff087e24 */ /* 0x000fe2000f8e00ff */
[----:B------:R-:W-:Y:S02]  /*4ff0*/  UPRMT UR8, UR37, 0x654, UR17 ;  /* 0x0000065425087896 */ /* 0x000fe40008000011 */
[----:B------:R-:W-:Y:S02]  /*5000*/  @!P4 R2UR UR15, R9 ;  /* 0x00000000090fc2ca */ /* 0x000fe400000e0000 */
[----:B------:R-:W-:Y:S02]  /*5010*/  @!P4 R2UR UR14, R8 ;  /* 0x00000000080ec2ca */ /* 0x000fe400000e0000 */
[----:B------:R-:W4:Y:S11]  /*5020*/  LDC.64 R8, c[0x0][0xb10] ;  /* 0x0002c400ff087b82 */ /* 0x000f360000000a00 */
[----:B------:R1:W-:Y:S01]  /*5030*/  @!UP1 UTMALDG.3D [UR16], [UR14], desc[UR10] ;  /* 0x00000a100e0095b4 */ /* 0x0003e20008011000 */
[----:B------:R5:W-:Y:S01]  /*5040*/  @!P4 SYNCS.ARRIVE.TRANS64.RED.A0TR RZ, [UR7+0x90], R0 ;  /* 0x00009000ffffc9a7 */ /* 0x000be20008300407 */
[C---:B----4-:R-:W-:Y:S01]  /*5050*/  @!P1 IMAD.HI.U32 R8, R11.reuse, R8, RZ ;  /* 0x000000080b089227 */ /* 0x050fe200078e00ff */
[----:B--2---:R-:W-:Y:S02]  /*5060*/  @!P1 ISETP.NE.AND P0, PT, R12, 0x1, PT ;  /* 0x000000010c00980c */ /* 0x004fe40003f05270 */
[----:B-1----:R-:W-:Y:S01]  /*5070*/  @!P1 ISETP.NE.AND P2, PT, R2, 0x1, PT ;  /* 0x000000010200980c */ /* 0x002fe20003f45270 */
[----:B------:R-:W-:Y:S01]  /*5080*/  SYNCS.ARRIVE.TRANS64.RED.A1T0 RZ, [UR8], RZ ;  /* 0x000000ffffff79a7 */ /* 0x000fe20008100408 */
[C---:B------:R-:W-:Y:S01]  /*5090*/  @!P1 IMAD.HI.U32 R13, R10.reuse, R13, RZ ;  /* 0x0000000d0a0d9227 */ /* 0x040fe200078e00ff */
[----:B------:R-:W-:Y:S04]  /*50a0*/  @!P1 SHF.R.U32.HI R8, RZ, R9, R8 ;  /* 0x00000009ff089219 */ /* 0x000fe80000011608 */
[----:B------:R-:W-:Y:S01]  /*50b0*/  @!P1 SEL R8, R11, R8, !P2 ;  /* 0x000000080b089207 */ /* 0x000fe20005000000 */
[----:B------:R-:W1:Y:S01]  /*50c0*/  SYNCS.PHASECHK.TRANS64.TRYWAIT P5, [UR7+0xb8], R14 ;  /* 0x0000b80eff0075a7 */ /* 0x000e6200080a1107 */
[----:B-----5:R-:W2:Y:S02]  /*50d0*/  @!P1 LDC R0, c[0x0][0xb20] ;  /* 0x0002c800ff009b82 */ /* 0x020ea40000000800 */
[----:B--2---:R-:W-:Y:S04]  /*50e0*/  @!P1 SHF.R.U32.HI R0, RZ, R0, R13 ;  /* 0x00000000ff009219 */ /* 0x004fe8000001160d */
[----:B------:R-:W-:Y:S05]  /*50f0*/  @!P1 SEL R9, R10, R0, !P0 ;  /* 0x000000000a099207 */ /* 0x000fea0004000000 */
[----:B------:R-:W-:Y:S02]  /*5100*/  @!P1 IMAD.IADD R0, R9, 0x1, -R8 ;  /* 0x0000000109009824 */ /* 0x000fe400078e0a08 */
[----:B------:R-:W-:Y:S02]  /*5110*/  @!P1 IMAD.IADD R8, R8, 0x1, -R9 ;  /* 0x0000000108089824 */ /* 0x000fe400078e0a09 */
[----:B------:R-:W-:Y:S02]  /*5120*/  @!P1 IMAD R11, R0, R2, R11 ;  /* 0x00000002000b9224 */ /* 0x000fe400078e020b */
[----:B------:R-:W-:Y:S01]  /*5130*/  @!P1 IMAD R10, R8, R12, R10 ;  /* 0x0000000c080a9224 */ /* 0x000fe200078e020a */
[----:B-1----:R-:W-:Y:S06]  /*5140*/  @!P5 BRA `(.L_x_99) ;  /* 0x000000500034d947 */ /* 0x002fec0003800000 */
.L_x_200:
[----:B------:R-:W-:Y:S01]  /*5150*/  @!P4 IADD3 R2, P0, PT, R30, 0x580, RZ ;  /* 0x000005801e02c810 */ /* 0x000fe20007f1e0ff */
[----:B------:R-:W-:Y:S01]  /*5160*/  VOTEU.ALL UP1, P4 ;  /* 0x0000000000ff7886 */ /* 0x000fe20002020000 */
[----:B------:R-:W-:Y:S01]  /*5170*/  UMOV UR18, 0x0 ;  /* 0x0000000000127882 */ /* 0x000fe20000000000 */
[----:B------:R-:W-:Y:S01]  /*5180*/  UMOV UR19, 0x10000000 ;  /* 0x1000000000137882 */ /* 0x000fe20000000000 */
[----:B------:R-:W-:Y:S01]  /*5190*/  @!P4 R2UR UR9, R2 ;  /* 0x000000000209c2ca */ /* 0x000fe200000e0000 */
[----:B-1----:R-:W-:Y:S01]  /*51a0*/  @!P4 IMAD.X R0, RZ, RZ, R31, P0 ;  /* 0x000000ffff00c224 */ /* 0x002fe200000e061f */
[----:B------:R-:W-:Y:S01]  /*51b0*/  @!UP1 UIADD3 UR10, UPT, UPT, UR34, 0x60, URZ ;  /* 0x00000060220a9890 */ /* 0x000fe2000fffe0ff */
[----:B------:R-:W-:Y:S01]  /*51c0*/  ISETP.NE.AND P0, PT, R28, 0x2, PT ;  /* 0x000000021c00780c */ /* 0x000fe20003f05270 */
[----:B------:R-:W-:Y:S01]  /*51d0*/  UMOV UR11, UR35 ;  /* 0x00000023000b7c82 */ /* 0x000fe20008000000 */
[----:B------:R-:W-:Y:S01]  /*51e0*/  UMOV UR12, UR36 ;  /* 0x00000024000c7c82 */ /* 0x000fe20008000000 */
[----:B------:R-:W-:Y:S01]  /*51f0*/  @!P4 R2UR UR8, R0 ;  /* 0x000000000008c2ca */ /* 0x000fe200000e0000 */
[----:B------:R-:W-:Y:S01]  /*5200*/  IMAD.IADD R15, R10, 0x1, R90 ;  /* 0x000000010a0f7824 */ /* 0x000fe200078e025a */
[----:B------:R-:W-:Y:S01]  /*5210*/  @P3 R2UR UR36, R26 ;  /* 0x000000001a2432ca */ /* 0x000fe200000e0000 */
[----:B------:R-:W-:Y:S01]  /*5220*/  IMAD.IADD R14, R11, 0x1, R91 ;  /* 0x000000010b0e7824 */ /* 0x000fe200078e025b */
[----:B------:R-:W-:Y:S02]  /*5230*/  SEL R0, RZ, 0x1, P0 ;  /* 0x00000001ff007807 */ /* 0x000fe40000000000 */
[----:B------:R-:W-:Y:S01]  /*5240*/  LOP3.LUT R29, R29, 0x1, RZ, 0x3c, !PT ;  /* 0x000000011d1d7812 */ /* 0x000fe200078e3cff */
[----:B------:R-:W-:Y:S01]  /*5250*/  IMAD.U32 R8, RZ, RZ, UR9 ;  /* 0x00000009ff087e24 */ /* 0x000fe2000f8e00ff */
[----:B------:R-:W-:Y:S01]  /*5260*/  @!UP1 UIADD3 UR9, UPT, UPT, UR7, 0x98, URZ ;  /* 0x0000009807099890 */ /* 0x000fe2000fffe0ff */
[----:B------:R-:W-:Y:S02]  /*5270*/  LOP3.LUT R27, R27, R0, RZ, 0x3c, !PT ;  /* 0x000000001b1b7212 */ /* 0x000fe400078e3cff */
[----:B------:R-:W-:Y:S02]  /*5280*/  SEL R28, R28, RZ, P0 ;  /* 0x000000ff1c1c7207 */ /* 0x000fe40000000000 */
[----:B------:R-:W-:Y:S01]  /*5290*/  IMAD.U32 R9, RZ, RZ, UR8 ;  /* 0x00000008ff097e24 */ /* 0x000fe2000f8e00ff */
[----:B------:R-:W-:Y:S01]  /*52a0*/  @!P4 R2UR UR14, R8 ;  /* 0x00000000080ec2ca */ /* 0x000fe200000e0000 */
[----:B------:R-:W-:Y:S01]  /*52b0*/  @!UP1 UIADD3 UR8, UPT, UPT, UR7, 0x6200, URZ ;  /* 0x0000620007089890 */ /* 0x000fe2000fffe0ff */
[----:B------:R-:W-:Y:S02]  /*52c0*/  VOTEU.ALL UP1, P4 ;  /* 0x0000000000ff7886 */ /* 0x000fe40002020000 */
[----:B------:R-:W-:Y:S11]  /*52d0*/  @!P4 R2UR UR15, R9 ;  /* 0x00000000090fc2ca */ /* 0x000ff600000e0000 */
[----:B------:R-:W-:Y:S02]  /*52e0*/  @!UPT UIADD3 URZ, UPT, UPT, URZ, URZ, URZ ;  /* 0x000000fffffff290 */ /* 0x000fe4000fffe0ff */
[----:B------:R2:W-:Y:S01]  /*52f0*/  @!UP1 UTMALDG.3D [UR8], [UR14], desc[UR18] ;  /* 0x000012080e0095b4 */ /* 0x0005e20008011000 */
[----:B------:R2:W-:Y:S01]  /*5300*/  @!P4 SYNCS.ARRIVE.TRANS64.RED.A0TR RZ, [UR7+0x98], R25 ;  /* 0x00009819ffffc9a7 */ /* 0x0005e20008300407 */
[----:B------:R-:W-:Y:S01]  /*5310*/  UPLOP3.LUT UP1, UPT, UPT, UPT, UPT, 0x80, 0x8 ;  /* 0x000000000008789c */ /* 0x000fe20003f2f070 */
[----:B------:R-:W-:Y:S01]  /*5320*/  SYNCS.ARRIVE.TRANS64.RED.A1T0 RZ, [UR13], RZ ;  /* 0x000000ffffff79a7 */ /* 0x000fe2000810040d */
[----:B------:R-:W-:Y:S09]  /*5330*/  @P3 BRA `(.L_x_100) ;  /* 0xfffffff000a03947 */ /* 0x000ff2000383ffff */
[----:B------:R-:W-:-:S04]  /*5340*/  SHF.L.U32 R2, R29, 0x1f, RZ ;  /* 0x0000001f1d027819 */ /* 0x000fc800000006ff */
[----:B------:R-:W1:Y:S02]  /*5350*/  SYNCS.PHASECHK.TRANS64.TRYWAIT P0, [UR7+0xa0], R2 ;  /* 0x0000a002ff0075a7 */ /* 0x000e640008001107 */
[----:B-1----:R-:W-:Y:S05]  /*5360*/  @!P0 BRA `(.L_x_101) ;  /* 0x0000004c00c48947 */ /* 0x002fea0003800000 */
.L_x_202:
[----:B------:R-:W4:Y:S02]  /*5370*/  SYNCS.PHASECHK.TRANS64.TRYWAIT P0, [UR7+0xa8], R2 ;  /* 0x0000a802ff0075a7 */ /* 0x000f240008001107 */
[----:B----4-:R-:W-:Y:S05]  /*5380*/  @!P0 BRA `(.L_x_102) ;  /* 0x0000004c00d48947 */ /* 0x010fea0003800000 */
.L_x_204:
[----:B------:R-:W4:Y:S02]  /*5390*/  SYNCS.PHASECHK.TRANS64.TRYWAIT P0, [UR7+0xb0], R2 ;  /* 0x0000b002ff0075a7 */ /* 0x000f240008001107 */
[----:B----4-:R-:W-:Y:S05]  /*53a0*/  @!P0 BRA `(.L_x_103) ;  /* 0x0000004c00e48947 */ /* 0x010fea0003800000 */
.L_x_206:
[----:B-1----:R-:W-:-:S07]  /*53b0*/  MOV R0, UR7 ;  /* 0x0000000700007c02 */ /* 0x002fce0008000f00 */
.L_x_104:
[----:B-1----:R-:W-:-:S04]  /*53c0*/  SHF.L.U32 R2, R29, 0x1f, RZ ;  /* 0x0000001f1d027819 */ /* 0x002fc800000006ff */
[----:B------:R1:W4:Y:S03]  /*53d0*/  SYNCS.PHASECHK.TRANS64.TRYWAIT P0, [R0+URZ+0xb8], R2 ;  /* 0x0000b802000075a7 */ /* 0x00032600080011ff */
[----:B----4-:R-:W-:Y:S05]  /*53e0*/  @!P0 NANOSLEEP.SYNCS 0x989680 ;  /* 0x009896800000895d */ /* 0x010fea0003900000 */
[----:B------:R-:W4:Y:S02]  /*53f0*/  @!P0 SYNCS.PHASECHK.TRANS64 P0, [R0+URZ+0xb8], R2 ;  /* 0x0000b802000085a7 */ /* 0x000f2400080010ff */
[----:B--2-4-:R-:W-:Y:S05]  /*5400*/  @P0 EXIT ;  /* 0x000000000000094d */ /* 0x014fea0003800000 */
[----:B------:R-:W-:Y:S05]  /*5410*/  BRA `(.L_x_104) ;  /* 0xfffffffc00e87947 */ /* 0x000fea000383ffff */
.L_x_89:
[----:B------:R-:W-:-:S06]  /*5420*/  UISETP.GE.AND UP1, UPT, UR10, 0x4, UPT ;  /* 0x000000040a00788c */ /* 0x000fcc000bf26270 */
[----:B------:R-:W-:-:S13]  /*5430*/  PLOP3.LUT P0, PT, PT, PT, UP1, 0x80, 0x8 ;  /* 0x000000000008781c */ /* 0x000fda0003f0f018 */
[----:B------:R-:W-:Y:S05]  /*5440*/  @!P0 EXIT ;  /* 0x000000000000894d */ /* 0x000fea0003800000 */
[----:B------:R-:W-:Y:S01]  /*5450*/  BAR.SYNC.DEFER_BLOCKING 0x6, 0xa0 ;  /* 0x0182800000007b1d */ /* 0x000fe20000010000 */
[C---:B------:R-:W-:Y:S01]  /*5460*/  IMAD.SHL.U32 R2, R105.reuse, 0x20, RZ ;  /* 0x0000002069027824 */ /* 0x040fe200078e00ff */
[C---:B------:R-:W-:Y:S01]  /*5470*/  SHF.L.U32 R46, R105.reuse, 0x10, RZ ;  /* 0x00000010692e7819 */ /* 0x040fe200000006ff */
[C---:B------:R-:W-:Y:S01]  /*5480*/  IMAD.SHL.U32 R104, R105.reuse, 0x4, RZ ;  /* 0x0000000469687824 */ /* 0x040fe200078e00ff */
[C---:B------:R-:W-:Y:S01]  /*5490*/  LOP3.LUT R106, R105.reuse, 0x60, RZ, 0xc0, !PT ;  /* 0x00000060696a7812 */ /* 0x040fe200078ec0ff */
[----:B------:R-:W-:Y:S01]  /*54a0*/  HFMA2 R101, -RZ, RZ, 0, 5.9604644775390625e-08 ;  /* 0x00000001ff657431 */ /* 0x000fe200000001ff */
[----:B------:R-:W-:Y:S02]  /*54b0*/  UMOV UR48, 0x400 ;  /* 0x0000040000307882 */ /* 0x000fe40000000000 */
[----:B------:R-:W1:Y:S01]  /*54c0*/  LDC R95, c[0x0][0x370] ;  /* 0x0000dc00ff5f7b82 */ /* 0x000e620000000800 */
[----:B------:R-:W-:Y:S01]  /*54d0*/  ULEA UR48, UR37, UR48, 0x18 ;  /* 0x0000003025307291 */ /* 0x000fe2000f8ec0ff */
[----:B------:R-:W-:Y:S01]  /*54e0*/  LOP3.LUT R3, R2, 0xc0, RZ, 0xc0, !PT ;  /* 0x000000c002037812 */ /* 0x000fe200078ec0ff */
[----:B------:R-:W-:Y:S01]  /*54f0*/  HFMA2 R99, -RZ, RZ, 0, 0 ;  /* 0x00000000ff637431 */ /* 0x000fe200000001ff */
[----:B------:R-:W-:Y:S01]  /*5500*/  LOP3.LUT R103, R105, 0x2, RZ, 0xc0, !PT ;  /* 0x0000000269677812 */ /* 0x000fe200078ec0ff */
[----:B------:R-:W-:Y:S01]  /*5510*/  UIADD3 UR4, UPT, UPT, UR48, 0x200, URZ ;  /* 0x0000020030047890 */ /* 0x000fe2000fffe0ff */
[----:B------:R-:W-:Y:S01]  /*5520*/  LOP3.LUT R104, R3, 0x18, R104, 0xf8, !PT ;  /* 0x0000001803687812 */ /* 0x000fe200078ef868 */
[----:B------:R-:W-:Y:S01]  /*5530*/  IMAD.MOV.U32 R45, RZ, RZ, RZ ;  /* 0x000000ffff2d7224 */ /* 0x000fe200078e00ff */
[----:B------:R-:W2:Y:S01]  /*5540*/  LDC R42, c[0x0][0xb0c] ;  /* 0x0002c300ff2a7b82 */ /* 0x000ea20000000800 */
[----:B------:R-:W-:Y:S01]  /*5550*/  LOP3.LUT R46, R46, 0x600000, RZ, 0xc0, !PT ;  /* 0x006000002e2e7812 */ /* 0x000fe200078ec0ff */
[----:B------:R-:W-:Y:S01]  /*5560*/  IMAD.MOV.U32 R109, RZ, RZ, RZ ;  /* 0x000000ffff6d7224 */ /* 0x000fe200078e00ff */
[----:B------:R-:W-:Y:S01]  /*5570*/  LOP3.LUT R104, R104, 0xf20, R2, 0xf8, !PT ;  /* 0x00000f2068687812 */ /* 0x000fe200078ef802 */
[----:B------:R-:W-:Y:S01]  /*5580*/  IMAD.U32 R97, RZ, RZ, UR4 ;  /* 0x00000004ff617e24 */ /* 0x000fe2000f8e00ff */
[----:B------:R-:W-:Y:S01]  /*5590*/  LOP3.LUT R105, R105, 0x4, RZ, 0xc0, !PT ;  /* 0x0000000469697812 */ /* 0x000fe200078ec0ff */
[----:B------:R-:W3:Y:S01]  /*55a0*/  LDCU.64 UR52, c[0x0][0x348] ;  /* 0x00006900ff3477ac */ /* 0x000ee20008000a00 */
[----:B------:R-:W-:Y:S01]  /*55b0*/  MOV R100, RZ ;  /* 0x000000ff00647202 */ /* 0x000fe20000000f00 */
[----:B------:R-:W4:Y:S01]  /*55c0*/  LDC R93, c[0x0][0xb20] ;  /* 0x0002c800ff5d7b82 */ /* 0x000f220000000800 */
[----:B------:R-:W3:Y:S01]  /*55d0*/  LDS R0, [UR48+0x180] ;  /* 0x00018030ff007984 */ /* 0x000ee20008000800 */
[----:B------:R-:W-:Y:S01]  /*55e0*/  IMAD R104, R104, 0x2, R97 ;  /* 0x0000000268687824 */ /* 0x000fe200078e0261 */
[----:B------:R-:W1:Y:S03]  /*55f0*/  LDCU.64 UR38, c[0x0][0x888] ;  /* 0x00011100ff2677ac */ /* 0x000e660008000a00 */
[--C-:B------:R-:W-:Y:S01]  /*5600*/  IMAD R103, R103, -0x10, R104.reuse ;  /* 0xfffffff067677824 */ /* 0x100fe200078e0268 */
[----:B------:R-:W1:Y:S01]  /*5610*/  LDCU.64 UR44, c[0x0][0x890] ;  /* 0x00011200ff2c77ac */ /* 0x000e620008000a00 */
[----:B------:R-:W1:Y:S01]  /*5620*/  LDC R41, c[0x0][0xb30] ;  /* 0x0002cc00ff297b82 */ /* 0x000e620000000800 */
[----:B------:R-:W-:Y:S01]  /*5630*/  IMAD R102, R105, -0x10, R104 ;  /* 0xfffffff069667824 */ /* 0x000fe200078e0268 */
[----:B------:R-:W-:Y:S01]  /*5640*/  UMOV UR49, URZ ;  /* 0x000000ff00317c82 */ /* 0x000fe20008000000 */
[----:B------:R-:W-:-:S05]  /*5650*/  UMOV UR51, URZ ;  /* 0x000000ff00337c82 */ /* 0x000fca0008000000 */
[----:B------:R-:W1:Y:S08]  /*5660*/  LDC.64 R88, c[0x0][0xb10] ;  /* 0x0002c400ff587b82 */ /* 0x000e700000000a00 */
[----:B------:R-:W1:Y:S08]  /*5670*/  LDC.64 R38, c[0x0][0xb18] ;  /* 0x0002c600ff267b82 */ /* 0x000e700000000a00 */
[----:B------:R-:W1:Y:S08]  /*5680*/  LDC.64 R36, c[0x0][0xb28] ;  /* 0x0002ca00ff247b82 */ /* 0x000e700000000a00 */
[----:B------:R-:W1:Y:S01]  /*5690*/  LDC.64 R86, c[0x0][0x8b0] ;  /* 0x00022c00ff567b82 */ /* 0x000e620000000a00 */
[----:B---3--:R-:W-:-:S07]  /*56a0*/  IMAD.IADD R46, R0, 0x1, R46 ;  /* 0x00000001002e7824 */ /* 0x008fce00078e022e */
[----:B------:R-:W3:Y:S08]  /*56b0*/  LDC.64 R84, c[0x0][0x8a8] ;  /* 0x00022a00ff547b82 */ /* 0x000ef00000000a00 */
[----:B--2-4-:R-:W1:Y:S02]  /*56c0*/  LDC R94, c[0x0][0x374] ;  /* 0x0000dd00ff5e7b82 */ /* 0x014e640000000800 */
.L_x_148:
[----:B------:R-:W-:Y:S02]  /*56d0*/  LEA R0, R109, UR48, 0x3 ;  /* 0x000000306d007c11 */ /* 0x000fe4000f8e18ff */
[----:B------:R-:W-:Y:S02]  /*56e0*/  SHF.L.U32 R2, R99, 0x1f, RZ ;  /* 0x0000001f63027819 */ /* 0x000fe400000006ff */
[----:B-1----:R-:W-:Y:S02]  /*56f0*/  LEA R16, R109, UR48, 0x4 ;  /* 0x000000306d107c11 */ /* 0x002fe4000f8e20ff */
[----:B------:R-:W2:Y:S02]  /*5700*/  SYNCS.PHASECHK.TRANS64.TRYWAIT P0, [R0+URZ+0xd0], R2 ;  /* 0x0000d002000075a7 */ /* 0x000ea400080011ff */
[----:B--23--:R-:W-:Y:S05]  /*5710*/  @!P0 BRA `(.L_x_105) ;  /* 0x0000004c00208947 */ /* 0x00cfea0003800000 */
.L_x_207:
[----:B------:R-:W4:Y:S01]  /*5720*/  LDC.64 R10, c[0x0][0xb10] ;  /* 0x0002c400ff0a7b82 */ /* 0x000f220000000a00 */
[----:B------:R-:W3:Y:S01]  /*5730*/  LDS.128 R16, [R16+0x160] ;  /* 0x0001600010107984 */ /* 0x000ee20000000c00 */
[----:B-1----:R-:W-:Y:S01]  /*5740*/  ISETP.NE.AND P1, PT, R41, 0x1, PT ;  /* 0x000000012900780c */ /* 0x002fe20003f25270 */
[----:B--2---:R-:W-:Y:S01]  /*5750*/  VIADD R0, R0, 0xe0 ;  /* 0x000000e000007836 */ /* 0x004fe20000000000 */
[----:B------:R-:W-:Y:S04]  /*5760*/  ISETP.GE.AND P0, PT, R40, 0x1, PT ;  /* 0x000000012800780c */ /* 0x000fe80003f06270 */
[----:B------:R-:W1:Y:S01]  /*5770*/  LDC.64 R8, c[0x0][0xb18] ;  /* 0x0002c600ff087b82 */ /* 0x000e620000000a00 */
[----:B------:R-:W-:Y:S01]  /*5780*/  PRMT R0, RZ, 0x654, R0 ;  /* 0x00000654ff007816 */ /* 0x000fe20000000000 */
[----:B------:R-:W-:Y:S01]  /*5790*/  @!PT LDS RZ, [RZ] ;  /* 0x00000000fffff984 */ /* 0x000fe20000000800 */
[----:B------:R-:W-:Y:S01]  /*57a0*/  @!PT LDS RZ, [RZ] ;  /* 0x00000000fffff984 */ /* 0x000fe20000000800 */
[----:B------:R-:W-:Y:S01]  /*57b0*/  @!PT LDS RZ, [RZ] ;  /* 0x00000000fffff984 */ /* 0x000fe20000000800 */
[----:B------:R-:W-:Y:S01]  /*57c0*/  @!PT LDS RZ, [RZ] ;  /* 0x00000000fffff984 */ /* 0x000fe20000000800 */
[----:B------:R2:W-:Y:S06]  /*57d0*/  MEMBAR.ALL.CTA ;  /* 0x0000000000007992 */ /* 0x0005ec0000008000 */
[----:B--2---:R-:W2:Y:S01]  /*57e0*/  FENCE.VIEW.ASYNC.S ;  /* 0x00000000000073c6 */ /* 0x004ea20000000000 */
[----:B------:R-:W1:Y:S08]  /*57f0*/  @!P1 LDC R12, c[0x0][0xb20] ;  /* 0x0002c800ff0c9b82 */ /* 0x000e700000000800 */
[----:B------:R-:W1:Y:S01]  /*5800*/  @!P1 LDC R7, c[0x0][0xb0c] ;  /* 0x0002c300ff079b82 */ /* 0x000e620000000800 */
[----:B--2---:R2:W-:Y:S01]  /*5810*/  SYNCS.ARRIVE.TRANS64.RED.A1T0 RZ, [R0+URZ], RZ ;  /* 0x000000ff00ff79a7 */ /* 0x0045e200081004ff */
[----:B---3--:R-:W-:Y:S04]  /*5820*/  LOP3.LUT P4, RZ, R18, 0x1, RZ, 0xc0, !PT ;  /* 0x0000000112ff7812 */ /* 0x008fe8000788c0ff */
[----:B------:R-:W-:Y:S09]  /*5830*/  P2R R107, PR, RZ, 0x10 ;  /* 0x00000010ff6b7803 */ /* 0x000ff20000000000 */
[----:B------:R-:W-:Y:S02]  /*5840*/  @P4 MOV R44, R16 ;  /* 0x00000010002c4202 */ /* 0x000fe40000000f00 */
[----:B------:R-:W-:Y:S01]  /*5850*/  @P4 LOP3.LUT R43, R17, 0xffff, RZ, 0xc0, !PT ;  /* 0x0000ffff112b4812 */ /* 0x000fe200078ec0ff */
[----:B--2-4-:R-:W-:Y:S06]  /*5860*/  @!P0 BRA `(.L_x_106) ;  /* 0x0000000000a48947 */ /* 0x014fec0003800000 */
[----:B------:R-:W-:Y:S01]  /*5870*/  IMAD.HI.U32 R0, R94, R39, RZ ;  /* 0x000000275e007227 */ /* 0x000fe200078e00ff */
[----:B------:R-:W-:Y:S02]  /*5880*/  ISETP.NE.AND P0, PT, R38, 0x1, PT ;  /* 0x000000012600780c */ /* 0x000fe40003f05270 */
[----:B------:R-:W-:Y:S01]  /*5890*/  ISETP.NE.AND P2, PT, R40, 0x1, PT ;  /* 0x000000012800780c */ /* 0x000fe20003f45270 */
[----:B------:R-:W-:Y:S01]  /*58a0*/  IMAD.HI.U32 R4, R95, R88, RZ ;  /* 0x000000585f047227 */ /* 0x000fe200078e00ff */
[----:B------:R-:W-:Y:S02]  /*58b0*/  SHF.R.U32.HI R0, RZ, R93, R0 ;  /* 0x0000005dff007219 */ /* 0x000fe40000011600 */
[----:B------:R-:W-:Y:S01]  /*58c0*/  ISETP.NE.AND P3, PT, R42, 0x1, PT ;  /* 0x000000012a00780c */ /* 0x000fe20003f65270 */
[----:B------:R-:W-:Y:S01]  /*58d0*/  IMAD.HI.U32 R6, R43, R39, RZ ;  /* 0x000000272b067227 */ /* 0x000fe200078e00ff */
[-C--:B------:R-:W-:Y:S02]  /*58e0*/  SHF.R.U32.HI R4, RZ, R89.reuse, R4 ;  /* 0x00000059ff047219 */ /* 0x080fe40000011604 */
[----:B------:R-:W-:Y:S01]  /*58f0*/  SEL R0, R94, R0, !P0 ;  /* 0x000000005e007207 */ /* 0x000fe20004000000 */
[----:B------:R-:W-:Y:S01]  /*5900*/  IMAD.HI.U32 R5, R44, R88, RZ ;  /* 0x000000582c057227 */ /* 0x000fe200078e00ff */
[----:B------:R-:W-:Y:S03]  /*5910*/  SEL R4, R95, R4, !P3 ;  /* 0x000000045f047207 */ /* 0x000fe60005800000 */
[-C--:B------:R-:W-:Y:S01]  /*5920*/  IMAD.HI.U32 R3, R0, R36.reuse, RZ ;  /* 0x0000002400037227 */ /* 0x080fe200078e00ff */
[----:B------:R-:W-:Y:S03]  /*5930*/  SHF.R.U32.HI R5, RZ, R89, R5 ;  /* 0x00000059ff057219 */ /* 0x000fe60000011605 */
[----:B------:R-:W-:Y:S01]  /*5940*/  IMAD.HI.U32 R2, R4, R36, RZ ;  /* 0x0000002404027227 */ /* 0x000fe200078e00ff */
[----:B------:R-:W-:Y:S02]  /*5950*/  @P2 SHF.R.U32.HI R0, RZ, R37, R3 ;  /* 0x00000025ff002219 */ /* 0x000fe40000011603 */
[----:B------:R-:W-:Y:S02]  /*5960*/  SHF.R.U32.HI R3, RZ, R93, R6 ;  /* 0x0000005dff037219 */ /* 0x000fe40000011606 */
[----:B------:R-:W-:Y:S01]  /*5970*/  @P2 SHF.R.U32.HI R4, RZ, R37, R2 ;  /* 0x00000025ff042219 */ /* 0x000fe20000011602 */
[----:B------:R-:W-:Y:S01]  /*5980*/  IMAD R0, R40, R0, RZ ;  /* 0x0000000028007224 */ /* 0x000fe200078e02ff */
[----:B------:R-:W-:Y:S02]  /*5990*/  SEL R3, R43, R3, !P0 ;  /* 0x000000032b037207 */ /* 0x000fe40004000000 */
[----:B------:R-:W-:Y:S01]  /*59a0*/  SEL R2, R44, R5, !P3 ;  /* 0x000000052c027207 */ /* 0x000fe20005800000 */
[----:B------:R-:W-:Y:S01]  /*59b0*/  IMAD R5, R40, R4, RZ ;  /* 0x0000000428057224 */ /* 0x000fe200078e02ff */
[C---:B------:R-:W-:Y:S01]  /*59c0*/  ISETP.GE.AND P0, PT, R3.reuse, R0, PT ;  /* 0x000000000300720c */ /* 0x040fe20003f06270 */
[C---:B------:R-:W-:Y:S03]  /*59d0*/  IMAD.HI.U32 R0, R3.reuse, R36, RZ ;  /* 0x0000002403007227 */ /* 0x040fe600078e00ff */
[C---:B------:R-:W-:Y:S02]  /*59e0*/  ISETP.GE.OR P0, PT, R2.reuse, R5, P0 ;  /* 0x000000050200720c */ /* 0x040fe40000706670 */
[----:B------:R-:W-:Y:S04]  /*59f0*/  SHF.R.U32.HI R0, RZ, R37, R0 ;  /* 0x00000025ff007219 */ /* 0x000fe80000011600 */
[C---:B------:R-:W-:Y:S05]  /*5a00*/  SEL R6, R3.reuse, R0, !P2 ;  /* 0x0000000003067207 */ /* 0x040fea0005000000 */
        /* <DEDUP_REMOVED lines=14> */
[----:B------:R-:W-:Y:S07]  /*5af0*/  IMAD R43, R3, R38, R43 ;  /* 0x00000026032b7224 */ /* 0x000fee00078e022b */
.L_x_106:
[----:B-1----:R-:W-:Y:S01]  /*5b00*/  @!P1 ISETP.NE.AND P0, PT, R8, 0x1, PT ;  /* 0x000000010800980c */ /* 0x002fe20003f05270 */
[----:B------:R-:W-:Y:S01]  /*5b10*/  @!P1 IMAD.HI.U32 R2, R43, R9, RZ ;  /* 0x000000092b029227 */ /* 0x000fe200078e00ff */
[----:B------:R-:W-:Y:S01]  /*5b20*/  R2UR UR42, R14 ;  /* 0x000000000e2a72ca */ /* 0x000fe200000e0000 */
[----:B------:R-:W-:Y:S01]  /*5b30*/  BSSY.RECONVERGENT B6, `(.L_x_107) ;  /* 0x0000031000067945 */ /* 0x000fe20003800200 */
[----:B------:R-:W-:Y:S01]  /*5b40*/  R2UR UR41, R15 ;  /* 0x000000000f2972ca */ /* 0x000fe200000e0000 */
[C---:B------:R-:W-:Y:S01]  /*5b50*/  @!P1 IMAD.HI.U32 R0, R44.reuse, R10, RZ ;  /* 0x0000000a2c009227 */ /* 0x040fe200078e00ff */
[----:B------:R-:W-:Y:S02]  /*5b60*/  @!P1 SHF.R.U32.HI R2, RZ, R12, R2 ;  /* 0x0000000cff029219 */ /* 0x000fe40000011602 */
[----:B------:R-:W-:Y:S01]  /*5b70*/  @!P1 ISETP.NE.AND P2, PT, R7, 0x1, PT ;  /* 0x000000010700980c */ /* 0x000fe20003f45270 */
[----:B------:R-:W-:Y:S01]  /*5b80*/  VIADD R109, R109, 0x1 ;  /* 0x000000016d6d7836 */ /* 0x000fe20000000000 */
[----:B------:R-:W-:Y:S02]  /*5b90*/  @!P1 SEL R2, R43, R2, !P0 ;  /* 0x000000022b029207 */ /* 0x000fe40004000000 */
[----:B------:R-:W-:Y:S02]  /*5ba0*/  @!P1 SHF.R.U32.HI R0, RZ, R11, R0 ;  /* 0x0000000bff009219 */ /* 0x000fe40000011600 */
[----:B------:R-:W-:Y:S01]  /*5bb0*/  LOP3.LUT P0, RZ, R97, 0x1b0, RZ, 0xc0, !PT ;  /* 0x000001b061ff7812 */ /* 0x000fe2000780c0ff */
[----:B------:R-:W-:Y:S01]  /*5bc0*/  USHF.L.U32 UR42, UR42, 0x7, URZ ;  /* 0x000000072a2a7899 */ /* 0x000fe200080006ff */
[----:B------:R-:W-:Y:S01]  /*5bd0*/  @!P1 SEL R3, R44, R0, !P2 ;  /* 0x000000002c039207 */ /* 0x000fe20005000000 */
[----:B------:R-:W-:Y:S01]  /*5be0*/  USHF.L.U32 UR41, UR41, 0x7, URZ ;  /* 0x0000000729297899 */ /* 0x000fe200080006ff */
[----:B------:R-:W-:Y:S03]  /*5bf0*/  @P4 SHF.R.U32.HI R98, RZ, 0x10, R17 ;  /* 0x00000010ff624819 */ /* 0x000fe60000011611 */
[----:B------:R-:W-:Y:S02]  /*5c00*/  @!P1 IMAD.IADD R0, R2, 0x1, -R3 ;  /* 0x0000000102009824 */ /* 0x000fe400078e0a03 */
[----:B------:R-:W-:Y:S02]  /*5c10*/  @!P1 IMAD.IADD R2, R3, 0x1, -R2 ;  /* 0x0000000103029824 */ /* 0x000fe400078e0a02 */
[----:B------:R-:W-:Y:S02]  /*5c20*/  @!P1 IMAD R44, R0, R7, R44 ;  /* 0x00000007002c9224 */ /* 0x000fe400078e022c */
[----:B------:R-:W-:Y:S01]  /*5c30*/  @!P1 IMAD R43, R2, R8, R43 ;  /* 0x00000008022b9224 */ /* 0x000fe200078e022b */
[----:B------:R-:W-:Y:S06]  /*5c40*/  @!P0 BRA `(.L_x_108) ;  /* 0x00000000007c8947 */ /* 0x000fec0003800000 */
[----:B------:R-:W1:Y:S01]  /*5c50*/  LDCU.64 UR8, c[0x4][0x80] ;  /* 0x01001000ff0877ac */ /* 0x000e620008000a00 */
[----:B------:R-:W-:Y:S01]  /*5c60*/  MOV R2, 0x0 ;  /* 0x0000000000027802 */ /* 0x000fe20000000f00 */
[----:B------:R-:W-:Y:S02]  /*5c70*/  HFMA2 R12, -RZ, RZ, 0, 5.9604644775390625e-08 ;  /* 0x00000001ff0c7431 */ /* 0x000fe400000001ff */
[----:B------:R-:W-:Y:S01]  /*5c80*/  IMAD.MOV.U32 R8, RZ, RZ, 0x70 ;  /* 0x00000070ff087424 */ /* 0x000fe200078e00ff */
[----:B------:R2:W3:Y:S01]  /*5c90*/  LDC.64 R14, c[0x4][R2] ;  /* 0x01000000020e7b82 */ /* 0x0004e20000000a00 */
[----:B------:R-:W4:Y:S01]  /*5ca0*/  LDCU.64 UR6, c[0x4][0x88] ;  /* 0x01001100ff0677ac */ /* 0x000f220008000a00 */
[----:B------:R-:W-:Y:S01]  /*5cb0*/  IMAD.MOV.U32 R13, RZ, RZ, RZ ;  /* 0x000000ffff0d7224 */ /* 0x000fe200078e00ff */
[----:B------:R-:W2:Y:S01]  /*5cc0*/  LDCU.64 UR4, c[0x4][0x8] ;  /* 0x01000100ff0477ac */ /* 0x000ea20008000a00 */
[----:B-1----:R-:W-:Y:S01]  /*5cd0*/  MOV R5, UR9 ;  /* 0x0000000900057c02 */ /* 0x002fe20008000f00 */
[----:B------:R-:W-:Y:S01]  /*5ce0*/  IMAD.U32 R4, RZ, RZ, UR8 ;  /* 0x00000008ff047e24 */ /* 0x000fe2000f8e00ff */
[----:B----4-:R-:W-:Y:S01]  /*5cf0*/  MOV R7, UR7 ;  /* 0x0000000700077c02 */ /* 0x010fe20008000f00 */
[----:B------:R-:W-:Y:S01]  /*5d00*/  IMAD.U32 R6, RZ, RZ, UR6 ;  /* 0x00000006ff067e24 */ /* 0x000fe2000f8e00ff */
[----:B--2---:R-:W-:Y:S01]  /*5d10*/  MOV R11, UR5 ;  /* 0x00000005000b7c02 */ /* 0x004fe20008000f00 */
[----:B------:R-:W-:Y:S02]  /*5d20*/  IMAD.U32 R10, RZ, RZ, UR4 ;  /* 0x00000004ff0a7e24 */ /* 0x000fe4000f8e00ff */
[----:B------:R-:W-:Y:S07]  /*5d30*/  LEPC R20, `(.L_x_109) ;  /* 0x000000001014794e */ /* 0x000fee0000000000 */
[----:B---3-5:R-:W-:Y:S05]  /*5d40*/  CALL.ABS.NOINC R14 ;  /* 0x000000000e007343 */ /* 0x028fea0003c00000 */
.L_x_109:
[----:B------:R-:W1:Y:S01]  /*5d50*/  LDCU.64 UR8, c[0x4][0x80] ;  /* 0x01001000ff0877ac */ /* 0x000e620008000a00 */
[----:B------:R-:W2:Y:S01]  /*5d60*/  LDC.64 R2, c[0x4][R2] ;  /* 0x0100000002027b82 */ /* 0x000ea20000000a00 */
[----:B------:R-:W-:Y:S02]  /*5d70*/  HFMA2 R12, -RZ, RZ, 0, 5.9604644775390625e-08 ;  /* 0x00000001ff0c7431 */ /* 0x000fe400000001ff */
[----:B------:R-:W-:Y:S02]  /*5d80*/  IMAD.MOV.U32 R8, RZ, RZ, 0x70 ;  /* 0x00000070ff087424 */ /* 0x000fe400078e00ff */
[----:B------:R-:W-:Y:S01]  /*5d90*/  IMAD.MOV.U32 R13, RZ, RZ, RZ ;  /* 0x000000ffff0d7224 */ /* 0x000fe200078e00ff */
[----:B------:R-:W3:Y:S01]  /*5da0*/  LDCU.64 UR6, c[0x4][0x88] ;  /* 0x01001100ff0677ac */ /* 0x000ee20008000a00 */
[----:B------:R-:W4:Y:S01]  /*5db0*/  LDCU.64 UR4, c[0x4][0x8] ;  /* 0x01000100ff0477ac */ /* 0x000f220008000a00 */
[----:B-1----:R-:W-:Y:S02]  /*5dc0*/  MOV R4, UR8 ;  /* 0x0000000800047c02 */ /* 0x002fe40008000f00 */
[----:B------:R-:W-:Y:S02]  /*5dd0*/  MOV R5, UR9 ;  /* 0x0000000900057c02 */ /* 0x000fe40008000f00 */
[----:B---3--:R-:W-:Y:S01]  /*5de0*/  MOV R7, UR7 ;  /* 0x0000000700077c02 */ /* 0x008fe20008000f00 */
[----:B------:R-:W-:Y:S01]  /*5df0*/  IMAD.U32 R6, RZ, RZ, UR6 ;  /* 0x00000006ff067e24 */ /* 0x000fe2000f8e00ff */
[----:B----4-:R-:W-:Y:S01]  /*5e00*/  MOV R11, UR5 ;  /* 0x00000005000b7c02 */ /* 0x010fe20008000f00 */
[----:B------:R-:W-:Y:S02]  /*5e10*/  IMAD.U32 R10, RZ, RZ, UR4 ;  /* 0x00000004ff0a7e24 */ /* 0x000fe4000f8e00ff */
[----:B------:R-:W-:Y:S07]  /*5e20*/  LEPC R20, `(.L_x_108) ;  /* 0x000000001014794e */ /* 0x000fee0000000000 */
[----:B--2---:R-:W-:Y:S05]  /*5e30*/  CALL.ABS.NOINC R2 ;  /* 0x0000000002007343 */ /* 0x004fea0003c00000 */
.L_x_108:
[----:B------:R-:W-:Y:S05]  /*5e40*/  BSYNC.RECONVERGENT B6 ;  /* 0x0000000000067941 */ /* 0x000fea0003800200 */
.L_x_107:
[----:B------:R-:W-:Y:S01]  /*5e50*/  ISETP.NE.U32.AND P4, PT, R86, RZ, PT ;  /* 0x000000ff5600720c */ /* 0x000fe20003f85070 */
[----:B------:R-:W-:Y:S01]  /*5e60*/  UISETP.NE.AND UP2, UPT, UR50, URZ, UPT ;  /* 0x000000ff3200728c */ /* 0x000fe2000bf45270 */
[----:B------:R-:W-:Y:S01]  /*5e70*/  ISETP.NE.U32.AND P2, PT, RZ, UR38, PT ;  /* 0x00000026ff007c0c */ /* 0x000fe2000bf45070 */
[----:B------:R-:W-:Y:S01]  /*5e80*/  UISETP.NE.U32.AND UP1, UPT, UR44, URZ, UPT ;  /* 0x000000ff2c00728c */ /* 0x000fe2000bf25070 */
[----:B------:R-:W-:Y:S01]  /*5e90*/  ISETP.NE.AND.EX P4, PT, R87, RZ, PT, P4 ;  /* 0x000000ff5700720c */ /* 0x000fe20003f85340 */
[----:B------:R-:W-:Y:S01]  /*5ea0*/  UPLOP3.LUT UP0, UPT, UPT, UPT, UPT, 0x40, 0x4 ;  /* 0x000000000004789c */ /* 0x000fe20003f0e870 */
[----:B------:R-:W-:Y:S01]  /*5eb0*/  ISETP.NE.AND.EX P2, PT, RZ, UR39, PT, P2 ;  /* 0x00000027ff007c0c */ /* 0x000fe2000bf45320 */
[----:B------:R-:W-:Y:S01]  /*5ec0*/  UISETP.NE.AND.EX UP1, UPT, UR45, URZ, UPT, UP1 ;  /* 0x000000ff2d00728c */ /* 0x000fe2000bf25310 */
[----:B------:R-:W-:Y:S04]  /*5ed0*/  PLOP3.LUT P1, PT, PT, PT, UP2, 0x80, 0x8 ;  /* 0x000000000008781c */ /* 0x000fe80003f2f028 */
[----:B------:R-:W-:Y:S06]  /*5ee0*/  @UP2 UPLOP3.LUT UP0, UPT, UPT, UPT, UP1, 0x80, 0x8 ;  /* 0x000000000008289c */ /* 0x000fec0003f0f010 */
[----:B------:R-:W-:Y:S01]  /*5ef0*/  PLOP3.LUT P0, PT, PT, PT, UP0, 0x80, 0x8 ;  /* 0x000000000008781c */ /* 0x000fe20003f0f008 */
[----:B------:R-:W-:Y:S01]  /*5f00*/  @!UPT UIADD3 URZ, UPT, UPT, URZ, URZ, URZ ;  /* 0x000000fffffff290 */ /* 0x000fe2000fffe0ff */
[----:B------:R-:W-:Y:S11]  /*5f10*/  BRA.U !UP1, `(.L_x_110) ;  /* 0x0000000109387547 */ /* 0x000ff6000b800000 */
[----:B------:R-:W-:Y:S01]  /*5f20*/  UISETP.NE.U32.AND UP0, UPT, UR38, URZ, UPT ;  /* 0x000000ff2600728c */ /* 0x000fe2000bf05070 */
[----:B------:R-:W-:Y:S02]  /*5f30*/  HFMA2 R0, -RZ, RZ, 0, 5.9604644775390625e-08 ;  /* 0x00000001ff007431 */ /* 0x000fe400000001ff */
[----:B------:R-:W-:Y:S01]  /*5f40*/  IMAD.MOV.U32 R92, RZ, RZ, 0x1 ;  /* 0x00000001ff5c7424 */ /* 0x000fe200078e00ff */
[----:B------:R-:W-:Y:S06]  /*5f50*/  UISETP.NE.AND.EX UP0, UPT, UR39, URZ, UPT, UP0 ;  /* 0x000000ff2700728c */ /* 0x000fec000bf05300 */
[----:B------:R-:W-:Y:S05]  /*5f60*/  PLOP3.LUT P3, PT, PT, PT, UP0, 0x80, 0x8 ;  /* 0x000000000008781c */ /* 0x000fea0003f6f008 */
[----:B------:R-:W1:Y:S01]  /*5f70*/  @UP0 LDCU.64 UR6, c[0x0][0x888] ;  /* 0x00011100ff0607ac */ /* 0x000e620008000a00 */
[----:B------:R-:W-:Y:S07]  /*5f80*/  @UP0 UIMAD UR4, UR36, UR44, URZ ;  /* 0x0000002c240402a4 */ /* 0x000fee000f8e02ff */
[----:B------:R-:W-:Y:S01]  /*5f90*/  @!P3 PRMT R92, R0, 0x7610, R92 ;  /* 0x00007610005cb816 */ /* 0x000fe2000000005c */
[----:B-1----:R-:W-:Y:S03]  /*5fa0*/  @UP0 UIMAD.WIDE UR6, UR4, 0x4, UR6 ;  /* 0x00000004040608a5 */ /* 0x002fe6000f8e0206 */
[----:B------:R-:W1:Y:S03]  /*5fb0*/  @!UP0 LDCU UR4, c[0x0][0x880] ;  /* 0x00011000ff0487ac */ /* 0x000e660008000800 */
[----:B------:R-:W-:Y:S01]  /*5fc0*/  IMAD.U32 R2, RZ, RZ, UR6 ;  /* 0x00000006ff027e24 */ /* 0x000fe2000f8e00ff */
[----:B------:R-:W-:Y:S05]  /*5fd0*/  MOV R3, UR7 ;  /* 0x0000000700037c02 */ /* 0x000fea0008000f00 */
[----:B-----5:R2:W5:Y:S02]  /*5fe0*/  @P3 LDG.E R49, desc[UR46][R2.64] ;  /* 0x0000002e02313981 */ /* 0x020564000c1e1900 */
[----:B-12---:R-:W-:Y:S02]  /*5ff0*/  @!P3 IMAD.U32 R49, RZ, RZ, UR4 ;  /* 0x00000004ff31be24 */ /* 0x006fe4000f8e00ff */
.L_x_110:
[----:B------:R-:W-:Y:S05]  /*6000*/  @!P4 BRA `(.L_x_111) ;  /* 0x000000000020c947 */ /* 0x000fea0003800000 */
[----:B------:R-:W-:Y:S04]  /*6010*/  ISETP.NE.U32.AND P3, PT, R84, RZ, PT ;  /* 0x000000ff5400720c */ /* 0x000fe80003f65070 */
[----:B------:R-:W-:Y:S11]  /*6020*/  ISETP.NE.AND.EX P3, PT, R85, RZ, PT, P3 ;  /* 0x000000ff5500720c */ /* 0x000ff60003f65330 */
[----:B------:R-:W-:Y:S02]  /*6030*/  @!UPT UIADD3 URZ, UPT, UPT, URZ, URZ, URZ ;  /* 0x000000fffffff290 */ /* 0x000fe4000fffe0ff */
[----:B------:R-:W1:Y:S01]  /*6040*/  @P3 LDC.64 R2, c[0x0][0x8a8] ;  /* 0x00022a00ff023b82 */ /* 0x000e620000000a00 */
[----:B------:R-:W-:Y:S04]  /*6050*/  @P3 IMAD R0, R86, UR36, RZ ;  /* 0x0000002456003c24 */ /* 0x000fe8000f8e02ff */
[----:B-1----:R-:W-:Y:S05]  /*6060*/  @P3 IMAD.WIDE R2, R0, 0x4, R2 ;  /* 0x0000000400023825 */ /* 0x002fea00078e0202 */
[----:B-----5:R1:W5:Y:S02]  /*6070*/  @P3 LDG.E R47, desc[UR46][R2.64] ;  /* 0x0000002e022f3981 */ /* 0x020364000c1e1900 */
[----:B-1----:R-:W2:Y:S02]  /*6080*/  @!P3 LDC R47, c[0x0][0x8a0] ;  /* 0x00022800ff2fbb82 */ /* 0x002ea40000000800 */
.L_x_111:
[----:B-----5:R-:W-:Y:S01]  /*6090*/  FSETP.NEU.AND P3, PT, R49, RZ, PT ;  /* 0x000000ff3100720b */ /* 0x020fe20003f6d000 */
[----:B------:R-:W-:Y:S01]  /*60a0*/  BSSY B1, `(.L_x_112) ;  /* 0x0000039000017945 */ /* 0x000fe20003800000 */
[----:B------:R-:W-:Y:S01]  /*60b0*/  SEL R3, RZ, 0xffffffff, P2 ;  /* 0xffffffffff037807 */ /* 0x000fe20001000000 */
[----:B------:R-:W-:Y:S01]  /*60c0*/  IMAD.MOV.U32 R61, RZ, RZ, 0x1 ;  /* 0x00000001ff3d7424 */ /* 0x000fe200078e00ff */
[----:B------:R-:W-:Y:S01]  /*60d0*/  @P1 LOP3.LUT P2, RZ, R92, 0xff, RZ, 0xc0, !PT ;  /* 0x000000ff5cff1812 */ /* 0x000fe2000784c0ff */
[----:B------:R-:W-:Y:S01]  /*60e0*/  IMAD R48, R45, 0x80, R46 ;  /* 0x000000802d307824 */ /* 0x000fe200078e022e */
[----:B------:R-:W-:Y:S01]  /*60f0*/  @P1 SEL R0, RZ, 0xffffffff, P3 ;  /* 0xffffffffff001807 */ /* 0x000fe20001800000 */
[----:B------:R-:W-:Y:S01]  /*6100*/  IMAD R110, R105, -0x10, R103 ;  /* 0xfffffff0696e7824 */ /* 0x000fe200078e0267 */
[----:B------:R-:W-:Y:S01]  /*6110*/  LOP3.LUT R101, R101, 0x1, RZ, 0x3c, !PT ;  /* 0x0000000165657812 */ /* 0x000fe200078e3cff */
[----:B------:R-:W-:Y:S01]  /*6120*/  IMAD.MOV.U32 R60, RZ, RZ, RZ ;  /* 0x000000ffff3c7224 */ /* 0x000fe200078e00ff */
[----:B------:R-:W-:Y:S02]  /*6130*/  @P0 SEL R0, R3, R0, !P2 ;  /* 0x0000000003000207 */ /* 0x000fe40005000000 */
[----:B------:R-:W-:Y:S02]  /*6140*/  CS2R R82, SRZ ;  /* 0x0000000000527805 */ /* 0x000fe4000001ff00 */
[----:B------:R-:W-:Y:S02]  /*6150*/  LEA R112, R45, UR48, 0x3 ;  /* 0x000000302d707c11 */ /* 0x000fe4000f8e18ff */
[----:B------:R-:W-:Y:S02]  /*6160*/  CS2R R80, SRZ ;  /* 0x0000000000507805 */ /* 0x000fe4000001ff00 */
[----:B------:R-:W-:Y:S02]  /*6170*/  @P1 LOP3.LUT R0, R0, 0x1, RZ, 0xc0, !PT ;  /* 0x0000000100001812 */ /* 0x000fe400078ec0ff */
[----:B------:R-:W-:Y:S02]  /*6180*/  CS2R R74, SRZ ;  /* 0x00000000004a7805 */ /* 0x000fe4000001ff00 */
[----:B------:R-:W-:Y:S02]  /*6190*/  PLOP3.LUT P2, PT, PT, PT, UP1, 0x80, 0x8 ;  /* 0x000000000008781c */ /* 0x000fe40003f4f018 */
[----:B------:R-:W-:Y:S02]  /*61a0*/  CS2R R72, SRZ ;  /* 0x0000000000487805 */ /* 0x000fe4000001ff00 */
[----:B------:R-:W-:Y:S02]  /*61b0*/  ISETP.NE.U32.OR P5, PT, R0, 0x1, !P1 ;  /* 0x000000010000780c */ /* 0x000fe40004fa5470 */
[----:B------:R-:W-:Y:S02]  /*61c0*/  CS2R R66, SRZ ;  /* 0x0000000000427805 */ /* 0x000fe4000001ff00 */
[----:B------:R-:W-:Y:S02]  /*61d0*/  LOP3.LUT P4, R108, R92, 0xff, RZ, 0xc0, !PT ;  /* 0x000000ff5c6c7812 */ /* 0x000fe4000788c0ff */
[----:B------:R-:W-:Y:S02]  /*61e0*/  CS2R R64, SRZ ;  /* 0x0000000000407805 */ /* 0x000fe4000001ff00 */
[----:B------:R-:W-:Y:S02]  /*61f0*/  SEL R2, RZ, 0xffffffff, P3 ;  /* 0xffffffffff027807 */ /* 0x000fe40001800000 */
[----:B------:R-:W-:Y:S02]  /*6200*/  CS2R R58, SRZ ;  /* 0x00000000003a7805 */ /* 0x000fe4000001ff00 */
[----:B------:R-:W-:Y:S02]  /*6210*/  P2R R111, PR, RZ, 0x20 ;  /* 0x00000020ff6f7803 */ /* 0x000fe40000000000 */
[----:B------:R-:W-:Y:S02]  /*6220*/  CS2R R56, SRZ ;  /* 0x0000000000387805 */ /* 0x000fe4000001ff00 */
[----:B------:R-:W-:Y:S02]  /*6230*/  @P2 SEL R2, R3, R2, !P4 ;  /* 0x0000000203022207 */ /* 0x000fe40006000000 */
[----:B------:R-:W-:Y:S02]  /*6240*/  @P5 SHF.L.U32 R0, R101, 0x1f, RZ ;  /* 0x0000001f65005819 */ /* 0x000fe400000006ff */
[----:B------:R-:W-:Y:S02]  /*6250*/  LOP3.LUT R2, R2, 0x1, RZ, 0xc0, !PT ;  /* 0x0000000102027812 */ /* 0x000fe400078ec0ff */
[----:B------:R1:W3:Y:S02]  /*6260*/  @P5 SYNCS.PHASECHK.TRANS64.TRYWAIT P1, [UR48+0x80], R0 ;  /* 0x00008000ff0055a7 */ /* 0x0002e40008021130 */
[----:B------:R-:W-:Y:S04]  /*6270*/  ISETP.NE.U32.AND P2, PT, R2, 0x1, PT ;  /* 0x000000010200780c */ /* 0x000fe80003f45070 */
[----:B------:R-:W-:Y:S02]  /*6280*/  P2R R62, PR, RZ, 0x4 ;  /* 0x00000004ff3e7803 */ /* 0x000fe40000000000 */
[----:B-1----:R-:W-:Y:S04]  /*6290*/  SHF.L.U32 R0, R100, 0x1f, RZ ;  /* 0x0000001f64007819 */ /* 0x002fe800000006ff */
[----:B------:R1:W4:Y:S01]  /*62a0*/  SYNCS.PHASECHK.TRANS64.TRYWAIT P0, [R112+URZ+0xf0], R0 ;  /* 0x0000f000700075a7 */ /* 0x00032200080011ff */
[----:B---3--:R-:W-:Y:S01]  /*62b0*/  @P5 SEL R61, RZ, 0x1, !P1 ;  /* 0x00000001ff3d5807 */ /* 0x008fe20004800000 */
[----:B-1----:R-:W-:Y:S06]  /*62c0*/  @!P5 BRA `(.L_x_113) ;  /* 0x000000000058d947 */ /* 0x002fec0003800000 */
[----:B------:R-:W-:Y:S01]  /*62d0*/  IMAD.MOV.U32 R83, RZ, RZ, RZ ;  /* 0x000000ffff537224 */ /* 0x000fe200078e00ff */
[----:B------:R-:W-:Y:S01]  /*62e0*/  ISETP.NE.AND P1, PT, R61, RZ, PT ;  /* 0x000000ff3d00720c */ /* 0x000fe20003f25270 */
[----:B------:R-:W-:Y:S01]  /*62f0*/  BSSY B0, `(.L_x_114) ;  /* 0x000000c000007945 */ /* 0x000fe20003800000 */
[----:B------:R-:W-:Y:S02]  /*6300*/  CS2R R58, SRZ ;  /* 0x00000000003a7805 */ /* 0x000fe4000001ff00 */
[----:B------:R-:W-:Y:S02]  /*6310*/  CS2R R56, SRZ ;  /* 0x0000000000387805 */ /* 0x000fe4000001ff00 */
[----:B------:R-:W-:Y:S02]  /*6320*/  CS2R R66, SRZ ;  /* 0x0000000000427805 */ /* 0x000fe4000001ff00 */
[----:B------:R-:W-:Y:S02]  /*6330*/  CS2R R64, SRZ ;  /* 0x0000000000407805 */ /* 0x000fe4000001ff00 */
[----:B------:R-:W-:Y:S02]  /*6340*/  CS2R R74, SRZ ;  /* 0x00000000004a7805 */ /* 0x000fe4000001ff00 */
[----:B------:R-:W-:Y:S02]  /*6350*/  CS2R R72, SRZ ;  /* 0x0000000000487805 */ /* 0x000fe4000001ff00 */
[----:B------:R-:W-:Y:S01]  /*6360*/  CS2R R80, SRZ ;  /* 0x0000000000507805 */ /* 0x000fe2000001ff00 */
[----:B------:R-:W-:Y:S06]  /*6370*/  @P1 BRA `(.L_x_115) ;  /* 0x00000000000c1947 */ /* 0x000fec0003800000 */
[----:B------:R-:W-:Y:S04]  /*6380*/  SHF.L.U32 R3, R101, 0x1f, RZ ;  /* 0x0000001f65037819 */ /* 0x000fe800000006ff */
[----:B------:R-:W1:Y:S02]  /*6390*/  SYNCS.PHASECHK.TRANS64.TRYWAIT P1, [UR48+0x80], R3 ;  /* 0x00008003ff0075a7 */ /* 0x000e640008021130 */
[----:B-1----:R-:W-:Y:S05]  /*63a0*/  @!P1 BRA `(.L_x_116) ;  /* 0x0000004000109947 */ /* 0x002fea0003800000 */
.L_x_115:
[----:B------:R-:W-:Y:S05]  /*63b0*/  BSYNC B0 ;  /* 0x0000000000007941 */ /* 0x000fea0003800000 */
.L_x_114:
[----:B------:R-:W-:Y:S01]  /*63c0*/  ISETP.NE.AND P1, PT, R62, RZ, PT ;  /* 0x000000ff3e00720c */ /* 0x000fe20003f25270 */
[----:B------:R-:W-:Y:S11]  /*63d0*/  HFMA2 R60, -RZ, RZ, 0, 5.9604644775390625e-08 ;  /* 0x00000001ff3c7431 */ /* 0x000ff600000001ff */
[----:B------:R-:W-:Y:S01]  /*63e0*/  @!UPT UIADD3 URZ, UPT, UPT, URZ, URZ, URZ ;  /* 0x000000fffffff290 */ /* 0x000fe2000fffe0ff */
[----:B------:R3:W1:Y:S04]  /*63f0*/  @P1 LDS.128 R56, [R104] ;  /* 0x0000000068381984 */ /* 0x0006680000000c00 */
[----:B------:R3:W1:Y:S04]  /*6400*/  @P1 LDS.128 R64, [R103+0x10] ;  /* 0x0000100067401984 */ /* 0x0006680000000c00 */
[----:B------:R3:W1:Y:S04]  /*6410*/  @P1 LDS.128 R72, [R102+0x20] ;  /* 0x0000200066481984 */ /* 0x0006680000000c00 */
[----:B------:R3:W1:Y:S02]  /*6420*/  @P1 LDS.128 R80, [R110+0x30] ;  /* 0x000030006e501984 */ /* 0x0006640000000c00 */
.L_x_113:
[----:B------:R-:W-:Y:S05]  /*6430*/  BSYNC B1 ;  /* 0x0000000000017941 */ /* 0x000fea0003800000 */
.L_x_112:
[----:B-1----:R-:W-:Y:S04]  /*6440*/  SHF.R.U32.HI R2, RZ, 0x15, R48 ;  /* 0x00000015ff027819 */ /* 0x002fe80000011630 */
[----:B------:R-:W-:Y:S01]  /*6450*/  LOP3.LUT P1, RZ, R2, 0x3, R96, 0x48, !PT ;  /* 0x0000000302ff7812 */ /* 0x000fe20007824860 */
[----:B------:R-:W-:Y:S01]  /*6460*/  @!UPT UIADD3 URZ, UPT, UPT, URZ, URZ, URZ ;  /* 0x000000fffffff290 */ /* 0x000fe2000fffe0ff */
[----:B----4-:R-:W-:Y:S11]  /*6470*/  @P0 BRA `(.L_x_117) ;  /* 0x0000000000080947 */ /* 0x010ff60003800000 */
[----:B------:R-:W1:Y:S02]  /*6480*/  SYNCS.PHASECHK.TRANS64.TRYWAIT P0, [R112+URZ+0xf0], R0 ;  /* 0x0000f000700075a7 */ /* 0x000e6400080011ff */
[----:B-1----:R-:W-:Y:S05]  /*6490*/  @!P0 BRA `(.L_x_118) ;  /* 0x0000003c00ec8947 */ /* 0x002fea0003800000 */
.L_x_117:
[----:B------:R-:W-:Y:S05]  /*64a0*/  @!P1 BRA `(.L_x_119) ;  /* 0x0000000000409947 */ /* 0x000fea0003800000 */
[----:B------:R-:W4:Y:S01]  /*64b0*/  LDCU.64 UR8, c[0x4][0x70] ;  /* 0x01000e00ff0877ac */ /* 0x000f220008000a00 */
[----:B------:R-:W-:Y:S01]  /*64c0*/  MOV R3, 0x0 ;  /* 0x0000000000037802 */ /* 0x000fe20000000f00 */
[----:B------:R-:W-:Y:S02]  /*64d0*/  HFMA2 R12, -RZ, RZ, 0, 5.9604644775390625e-08 ;  /* 0x00000001ff0c7431 */ /* 0x000fe400000001ff */
[----:B------:R-:W-:Y:S02]  /*64e0*/  IMAD.MOV.U32 R8, RZ, RZ, 0x192 ;  /* 0x00000192ff087424 */ /* 0x000fe400078e00ff */
[----:B------:R-:W-:Y:S01]  /*64f0*/  IMAD.MOV.U32 R13, RZ, RZ, RZ ;  /* 0x000000ffff0d7224 */ /* 0x000fe200078e00ff */
[----:B------:R-:W5:Y:S01]  /*6500*/  LDCU.64 UR6, c[0x4][0x78] ;  /* 0x01000f00ff0677ac */ /* 0x000f620008000a00 */
[----:B------:R-:W1:Y:S01]  /*6510*/  LDC.64 R2, c[0x4][R3] ;  /* 0x0100000003027b82 */ /* 0x000e620000000a00 */
[----:B------:R-:W2:Y:S01]  /*6520*/  LDCU.64 UR4, c[0x4][0x10] ;  /* 0x01000200ff0477ac */ /* 0x000ea20008000a00 */
[----:B----4-:R-:W-:Y:S01]  /*6530*/  MOV R5, UR9 ;  /* 0x0000000900057c02 */ /* 0x010fe20008000f00 */
[----:B------:R-:W-:Y:S01]  /*6540*/  IMAD.U32 R4, RZ, RZ, UR8 ;  /* 0x00000008ff047e24 */ /* 0x000fe2000f8e00ff */
[----:B-----5:R-:W-:Y:S01]  /*6550*/  MOV R7, UR7 ;  /* 0x0000000700077c02 */ /* 0x020fe20008000f00 */
[----:B------:R-:W-:Y:S01]  /*6560*/  IMAD.U32 R6, RZ, RZ, UR6 ;  /* 0x00000006ff067e24 */ /* 0x000fe2000f8e00ff */
[----:B--2---:R-:W-:Y:S01]  /*6570*/  MOV R11, UR5 ;  /* 0x00000005000b7c02 */ /* 0x004fe20008000f00 */
[----:B------:R-:W-:Y:S02]  /*6580*/  IMAD.U32 R10, RZ, RZ, UR4 ;  /* 0x00000004ff0a7e24 */ /* 0x000fe4000f8e00ff */
[----:B------:R-:W-:Y:S07]  /*6590*/  LEPC R20, `(.L_x_119) ;  /* 0x000000001014794e */ /* 0x000fee0000000000 */
[----:B-1-3--:R-:W-:Y:S05]  /*65a0*/  CALL.ABS.NOINC R2 ;  /* 0x0000000002007343 */ /* 0x00afea0003c00000 */
.L_x_119:
[----:B------:R-:W-:Y:S01]  /*65b0*/  SHF.L.U32 R50, R56, 0x10, RZ ;  /* 0x0000001038327819 */ /* 0x000fe200000006ff */
[----:B------:R-:W-:Y:S05]  /*65c0*/  WARPSYNC.ALL ;  /* 0x0000000000007948 */ /* 0x000fea0003800000 */
[----:B------:R-:W-:Y:S01]  /*65d0*/  R2UR UR4, R48 ;  /* 0x00000000300472ca */ /* 0x000fe200000e0000 */
[----:B------:R-:W-:Y:S01]  /*65e0*/  BSSY.RECONVERGENT B0, `(.L_x_120) ;  /* 0x0000088000007945 */ /* 0x000fe20003800200 */
[----:B------:R-:W-:Y:S02]  /*65f0*/  LOP3.LUT R51, R56, 0xffff0000, RZ, 0xc0, !PT ;  /* 0xffff000038337812 */ /* 0x000fe400078ec0ff */
[----:B------:R-:W-:Y:S02]  /*6600*/  SHF.L.U32 R52, R57, 0x10, RZ ;  /* 0x0000001039347819 */ /* 0x000fe400000006ff */
[----:B------:R-:W-:Y:S07]  /*6610*/  ISETP.NE.AND P0, PT, R106, RZ, PT ;  /* 0x000000ff6a00720c */ /* 0x000fee0003f05270 */
[----:B------:R-:W1:Y:S02]  /*6620*/  LDTM.x32 R4, tmem[UR4] ;  /* 0x00000004000479ee */ /* 0x000e6400082c0000 */
[C---:B-12---:R-:W-:Y:S01]  /*6630*/  FMUL R0, R47.reuse, R4 ;  /* 0x000000042f007220 */ /* 0x046fe20000400000 */
[C---:B------:R-:W-:Y:S01]  /*6640*/  FMUL R2, R47.reuse, R5 ;  /* 0x000000052f027220 */ /* 0x040fe20000400000 */
[C---:B------:R-:W-:Y:S01]  /*6650*/  FMUL R4, R47.reuse, R8 ;  /* 0x000000082f047220 */ /* 0x040fe20000400000 */
[C---:B------:R-:W-:Y:S01]  /*6660*/  FMUL R3, R47.reuse, R6 ;  /* 0x000000062f037220 */ /* 0x040fe20000400000 */
[C---:B------:R-:W-:Y:S01]  /*6670*/  FMUL R5, R47.reuse, R9 ;  /* 0x000000092f057220 */ /* 0x040fe20000400000 */
[C---:B------:R-:W-:Y:S01]  /*6680*/  FMUL R8, R47.reuse, R12 ;  /* 0x0000000c2f087220 */ /* 0x040fe20000400000 */
[C---:B------:R-:W-:Y:S01]  /*6690*/  FMUL R6, R47.reuse, R10 ;  /* 0x0000000a2f067220 */ /* 0x040fe20000400000 */
[C---:B------:R-:W-:Y:S01]  /*66a0*/  FMUL R9, R47.reuse, R13 ;  /* 0x0000000d2f097220 */ /* 0x040fe20000400000 */
[----:B------:R-:W-:Y:S01]  /*66b0*/  FMUL R12, R47, R16 ;  /* 0x000000102f0c7220 */ /* 0x000fe20000400000 */
[----:B------:R-:W-:Y:S01]  /*66c0*/  FFMA R0, R49, R50, R0 ;  /* 0x0000003231007223 */ /* 0x000fe20000000000 */
[C---:B------:R-:W-:Y:S01]  /*66d0*/  FMUL R10, R47.reuse, R14 ;  /* 0x0000000e2f0a7220 */ /* 0x040fe20000400000 */
[C---:B------:R-:W-:Y:S01]  /*66e0*/  FMUL R13, R47.reuse, R17 ;  /* 0x000000112f0d7220 */ /* 0x040fe20000400000 */
[----:B------:R-:W-:Y:S01]  /*66f0*/  FMUL R16, R47, R20 ;  /* 0x000000142f107220 */ /* 0x000fe20000400000 */
[----:B------:R-:W-:Y:S01]  /*6700*/  FFMA R2, R49, R51, R2 ;  /* 0x0000003331027223 */ /* 0x000fe20000000002 */
[C---:B------:R-:W-:Y:S01]  /*6710*/  FMUL R14, R47.reuse, R18 ;  /* 0x000000122f0e7220 */ /* 0x040fe20000400000 */
        /* <DEDUP_REMOVED lines=8> */
[----:B------:R-:W-:Y:S01]  /*67a0*/  LOP3.LUT R32, R57, 0xffff0000, RZ, 0xc0, !PT ;  /* 0xffff000039207812 */ /* 0x000fe200078ec0ff */
[C---:B------:R-:W-:Y:S01]  /*67b0*/  FMUL R26, R47.reuse, R30 ;  /* 0x0000001e2f1a7220 */ /* 0x040fe20000400000 */
[----:B------:R-:W-:Y:S01]  /*67c0*/  FMUL R29, R47, R33 ;  /* 0x000000212f1d7220 */ /* 0x000fe20000400000 */
[----:B------:R-:W-:Y:S01]  /*67d0*/  SHF.L.U32 R33, R58, 0x10, RZ ;  /* 0x000000103a217819 */ /* 0x000fe200000006ff */
[----:B------:R-:W-:Y:S01]  /*67e0*/  FFMA R3, R49, R52, R3 ;  /* 0x0000003431037223 */ /* 0x000fe20000000003 */
[----:B------:R-:W-:Y:S01]  /*67f0*/  F2FP.BF16.F32.PACK_AB R52, R2, R0 ;  /* 0x000000000234723e */ /* 0x000fe200000010ff */
[----:B------:R-:W-:Y:S01]  /*6800*/  FMUL R7, R47, R7 ;  /* 0x000000072f077220 */ /* 0x000fe20000400000 */
[----:B------:R-:W-:Y:S01]  /*6810*/  SHF.L.U32 R0, R59, 0x10, RZ ;  /* 0x000000103b007819 */ /* 0x000fe200000006ff */
[----:B------:R-:W-:Y:S01]  /*6820*/  FMUL R30, R47, R34 ;  /* 0x000000222f1e7220 */ /* 0x000fe20000400000 */
[----:B------:R-:W-:Y:S01]  /*6830*/  LOP3.LUT R34, R58, 0xffff0000, RZ, 0xc0, !PT ;  /* 0xffff00003a227812 */ /* 0x000fe200078ec0ff */
[----:B------:R-:W-:Y:S01]  /*6840*/  FFMA R7, R49, R32, R7 ;  /* 0x0000002031077223 */ /* 0x000fe20000000007 */
[----:B------:R-:W-:Y:S01]  /*6850*/  LOP3.LUT R2, R59, 0xffff0000, RZ, 0xc0, !PT ;  /* 0xffff00003b027812 */ /* 0x000fe200078ec0ff */
[----:B------:R-:W-:Y:S01]  /*6860*/  FFMA R4, R49, R33, R4 ;  /* 0x0000002131047223 */ /* 0x000fe20000000004 */
[----:B------:R-:W-:Y:S01]  /*6870*/  FMUL R11, R47, R11 ;  /* 0x0000000b2f0b7220 */ /* 0x000fe20000400000 */
[----:B------:R-:W-:Y:S01]  /*6880*/  FFMA R5, R49, R34, R5 ;  /* 0x0000002231057223 */ /* 0x000fe20000000005 */
[----:B------:R-:W-:Y:S01]  /*6890*/  F2FP.BF16.F32.PACK_AB R53, R7, R3 ;  /* 0x000000030735723e */ /* 0x000fe200000010ff */
[C---:B------:R-:W-:Y:S01]  /*68a0*/  FFMA R6, R49.reuse, R0, R6 ;  /* 0x0000000031067223 */ /* 0x040fe20000000006 */
[C---:B------:R-:W-:Y:S01]  /*68b0*/  SHF.L.U32 R0, R64.reuse, 0x10, RZ ;  /* 0x0000001040007819 */ /* 0x040fe200000006ff */
[----:B------:R-:W-:Y:S01]  /*68c0*/  FFMA R11, R49, R2, R11 ;  /* 0x00000002310b7223 */ /* 0x000fe2000000000b */
[----:B------:R-:W-:Y:S01]  /*68d0*/  LOP3.LUT R2, R64, 0xffff0000, RZ, 0xc0, !PT ;  /* 0xffff000040027812 */ /* 0x000fe200078ec0ff */
[----:B------:R-:W-:Y:S01]  /*68e0*/  FMUL R15, R47, R15 ;  /* 0x0000000f2f0f7220 */ /* 0x000fe20000400000 */
[----:B------:R-:W-:Y:S01]  /*68f0*/  SHF.L.U32 R3, R65, 0x10, RZ ;  /* 0x0000001041037819 */ /* 0x000fe200000006ff */
[----:B------:R-:W-:Y:S01]  /*6900*/  FFMA R8, R49, R0, R8 ;  /* 0x0000000031087223 */ /* 0x000fe20000000008 */
[----:B------:R-:W-:Y:S01]  /*6910*/  LOP3.LUT R0, R65, 0xffff0000, RZ, 0xc0, !PT ;  /* 0xffff000041007812 */ /* 0x000fe200078ec0ff */
[C---:B------:R-:W-:Y:S01]  /*6920*/  FFMA R9, R49.reuse, R2, R9 ;  /* 0x0000000231097223 */ /* 0x040fe20000000009 */
[C---:B------:R-:W-:Y:S01]  /*6930*/  SHF.L.U32 R2, R66.reuse, 0x10, RZ ;  /* 0x0000001042027819 */ /* 0x040fe200000006ff */
[----:B------:R-:W-:Y:S01]  /*6940*/  FFMA R10, R49, R3, R10 ;  /* 0x00000003310a7223 */ /* 0x000fe2000000000a */
[----:B------:R-:W-:Y:S01]  /*6950*/  SHF.L.U32 R3, R67, 0x10, RZ ;  /* 0x0000001043037819 */ /* 0x000fe200000006ff */
[C---:B------:R-:W-:Y:S01]  /*6960*/  FFMA R15, R49.reuse, R0, R15 ;  /* 0x00000000310f7223 */ /* 0x040fe2000000000f */
[----:B------:R-:W-:Y:S01]  /*6970*/  LOP3.LUT R0, R66, 0xffff0000, RZ, 0xc0, !PT ;  /* 0xffff000042007812 */ /* 0x000fe200078ec0ff */
[----:B------:R-:W-:Y:S01]  /*6980*/  FFMA R12, R49, R2, R12 ;  /* 0x00000002310c7223 */ /* 0x000fe2000000000c */
[C---:B------:R-:W-:Y:S01]  /*6990*/  SHF.L.U32 R2, R72.reuse, 0x10, RZ ;  /* 0x0000001048027819 */ /* 0x040fe200000006ff */
[----:B------:R-:W-:Y:S01]  /*69a0*/  FMUL R19, R47, R19 ;  /* 0x000000132f137220 */ /* 0x000fe20000400000 */
[----:B------:R-:W-:Y:S01]  /*69b0*/  F2FP.BF16.F32.PACK_AB R54, R5, R4 ;  /* 0x000000040536723e */ /* 0x000fe200000010ff */
[----:B------:R-:W-:Y:S01]  /*69c0*/  FFMA R13, R49, R0, R13 ;  /* 0x00000000310d7223 */ /* 0x000fe2000000000d */
[----:B------:R-:W-:Y:S01]  /*69d0*/  LOP3.LUT R0, R67, 0xffff0000, RZ, 0xc0, !PT ;  /* 0xffff000043007812 */ /* 0x000fe200078ec0ff */
[----:B------:R-:W-:Y:S01]  /*69e0*/  FFMA R14, R49, R3, R14 ;  /* 0x00000003310e7223 */ /* 0x000fe2000000000e */
[----:B------:R-:W-:Y:S01]  /*69f0*/  LOP3.LUT R3, R72, 0xffff0000, RZ, 0xc0, !PT ;  /* 0xffff000048037812 */ /* 0x000fe200078ec0ff */
[----:B------:R-:W-:Y:S01]  /*6a00*/  FMUL R23, R47, R23 ;  /* 0x000000172f177220 */ /* 0x000fe20000400000 */
[----:B------:R-:W-:Y:S01]  /*6a10*/  F2FP.BF16.F32.PACK_AB R55, R11, R6 ;  /* 0x000000060b37723e */ /* 0x000fe200000010ff */
[----:B------:R-:W-:Y:S01]  /*6a20*/  FFMA R19, R49, R0, R19 ;  /* 0x0000000031137223 */ /* 0x000fe20000000013 */
[----:B------:R-:W-:Y:S01]  /*6a30*/  SHF.L.U32 R0, R73, 0x10, RZ ;  /* 0x0000001049007819 */ /* 0x000fe200000006ff */
[----:B------:R-:W-:Y:S01]  /*6a40*/  FFMA R16, R49, R2, R16 ;  /* 0x0000000231107223 */ /* 0x000fe20000000010 */
[----:B------:R-:W-:Y:S01]  /*6a50*/  LOP3.LUT R2, R73, 0xffff0000, RZ, 0xc0, !PT ;  /* 0xffff000049027812 */ /* 0x000fe200078ec0ff */
[----:B------:R-:W-:Y:S01]  /*6a60*/  FFMA R17, R49, R3, R17 ;  /* 0x0000000331117223 */ /* 0x000fe20000000011 */
[----:B------:R-:W-:Y:S01]  /*6a70*/  SHF.L.U32 R3, R75, 0x10, RZ ;  /* 0x000000104b037819 */ /* 0x000fe200000006ff */
[----:B------:R-:W-:Y:S01]  /*6a80*/  FFMA R18, R49, R0, R18 ;  /* 0x0000000031127223 */ /* 0x000fe20000000012 */
[C---:B------:R-:W-:Y:S01]  /*6a90*/  SHF.L.U32 R0, R74.reuse, 0x10, RZ ;  /* 0x000000104a007819 */ /* 0x040fe200000006ff */
[----:B------:R1:W-:Y:S01]  /*6aa0*/  STS.128 [R104], R52 ;  /* 0x0000003468007388 */ /* 0x0003e20000000c00 */
[----:B------:R-:W-:Y:S01]  /*6ab0*/  F2FP.BF16.F32.PACK_AB R8, R9, R8 ;  /* 0x000000080908723e */ /* 0x000fe200000010ff */
[C---:B------:R-:W-:Y:S01]  /*6ac0*/  FFMA R23, R49.reuse, R2, R23 ;  /* 0x0000000231177223 */ /* 0x040fe20000000017 */
[----:B------:R-:W-:Y:S01]  /*6ad0*/  LOP3.LUT R2, R74, 0xffff0000, RZ, 0xc0, !PT ;  /* 0xffff00004a027812 */ /* 0x000fe200078ec0ff */
[----:B------:R-:W-:Y:S01]  /*6ae0*/  FFMA R20, R49, R0, R20 ;  /* 0x0000000031147223 */ /* 0x000fe20000000014 */
[----:B------:R-:W-:Y:S01]  /*6af0*/  LOP3.LUT R0, R75, 0xffff0000, RZ, 0xc0, !PT ;  /* 0xffff00004b007812 */ /* 0x000fe200078ec0ff */
[----:B------:R-:W-:Y:S01]  /*6b00*/  FMUL R27, R47, R27 ;  /* 0x0000001b2f1b7220 */ /* 0x000fe20000400000 */
[----:B------:R-:W-:Y:S01]  /*6b10*/  F2FP.BF16.F32.PACK_AB R9, R15, R10 ;  /* 0x0000000a0f09723e */ /* 0x000fe200000010ff */
[C---:B------:R-:W-:Y:S01]  /*6b20*/  FFMA R21, R49.reuse, R2, R21 ;  /* 0x0000000231157223 */ /* 0x040fe20000000015 */
[C---:B------:R-:W-:Y:S01]  /*6b30*/  FFMA R22, R49.reuse, R3, R22 ;  /* 0x0000000331167223 */ /* 0x040fe20000000016 */
[----:B------:R-:W-:Y:S01]  /*6b40*/  FFMA R27, R49, R0, R27 ;  /* 0x00000000311b7223 */ /* 0x000fe2000000001b */
[C---:B------:R-:W-:Y:S01]  /*6b50*/  SHF.L.U32 R2, R80.reuse, 0x10, RZ ;  /* 0x0000001050027819 */ /* 0x040fe200000006ff */
[C---:B------:R-:W-:Y:S01]  /*6b60*/  FMUL R31, R47.reuse, R31 ;  /* 0x0000001f2f1f7220 */ /* 0x040fe20000400000 */
[----:B------:R-:W-:Y:S01]  /*6b70*/  LOP3.LUT R0, R80, 0xffff0000, RZ, 0xc0, !PT ;  /* 0xffff000050007812 */ /* 0x000fe200078ec0ff */
[----:B------:R-:W-:Y:S01]  /*6b80*/  FMUL R35, R47, R35 ;  /* 0x000000232f237220 */ /* 0x000fe20000400000 */
[----:B------:R-:W-:Y:S01]  /*6b90*/  SHF.L.U32 R3, R81, 0x10, RZ ;  /* 0x0000001051037819 */ /* 0x000fe200000006ff */
[----:B------:R-:W-:Y:S01]  /*6ba0*/  FFMA R24, R49, R2, R24 ;  /* 0x0000000231187223 */ /* 0x000fe20000000018 */
[----:B------:R-:W-:Y:S01]  /*6bb0*/  F2FP.BF16.F32.PACK_AB R10, R13, R12 ;  /* 0x0000000c0d0a723e */ /* 0x000fe200000010ff */
[----:B------:R-:W-:Y:S01]  /*6bc0*/  FFMA R25, R49, R0, R25 ;  /* 0x0000000031197223 */ /* 0x000fe20000000019 */
[----:B------:R-:W-:Y:S01]  /*6bd0*/  F2FP.BF16.F32.PACK_AB R11, R19, R14 ;  /* 0x0000000e130b723e */ /* 0x000fe200000010ff */
[----:B------:R-:W-:Y:S01]  /*6be0*/  FFMA R26, R49, R3, R26 ;  /* 0x00000003311a7223 */ /* 0x000fe2000000001a */
[----:B------:R-:W-:Y:S02]  /*6bf0*/  LOP3.LUT R0, R81, 0xffff0000, RZ, 0xc0, !PT ;  /* 0xffff000051007812 */ /* 0x000fe400078ec0ff */
[C---:B------:R-:W-:Y:S01]  /*6c00*/  SHF.L.U32 R2, R82.reuse, 0x10, RZ ;  /* 0x0000001052027819 */ /* 0x040fe200000006ff */
[----:B------:R1:W-:Y:S01]  /*6c10*/  STS.128 [R103+0x10], R8 ;  /* 0x0000100867007388 */ /* 0x0003e20000000c00 */
[----:B------:R-:W-:Y:S01]  /*6c20*/  LOP3.LUT R3, R82, 0xffff0000, RZ, 0xc0, !PT ;  /* 0xffff000052037812 */ /* 0x000fe200078ec0ff */
[----:B------:R-:W-:Y:S01]  /*6c30*/  FFMA R31, R49, R0, R31 ;  /* 0x00000000311f7223 */ /* 0x000fe2000000001f */
[----:B------:R-:W-:Y:S01]  /*6c40*/  SHF.L.U32 R4, R83, 0x10, RZ ;  /* 0x0000001053047819 */ /* 0x000fe200000006ff */
[----:B------:R-:W-:Y:S01]  /*6c50*/  FFMA R28, R49, R2, R28 ;  /* 0x00000002311c7223 */ /* 0x000fe2000000001c */
[----:B------:R-:W-:Y:S01]  /*6c60*/  F2FP.BF16.F32.PACK_AB R16, R17, R16 ;  /* 0x000000101110723e */ /* 0x000fe200000010ff */
[----:B------:R-:W-:Y:S01]  /*6c70*/  FFMA R29, R49, R3, R29 ;  /* 0x00000003311d7223 */ /* 0x000fe2000000001d */
[----:B------:R-:W-:Y:S01]  /*6c80*/  LOP3.LUT R5, R83, 0xffff0000, RZ, 0xc0, !PT ;  /* 0xffff000053057812 */ /* 0x000fe200078ec0ff */
[----:B------:R-:W-:Y:S01]  /*6c90*/  FFMA R30, R49, R4, R30 ;  /* 0x00000004311e7223 */ /* 0x000fe2000000001e */
[----:B------:R-:W-:Y:S02]  /*6ca0*/  F2FP.BF16.F32.PACK_AB R17, R23, R18 ;  /* 0x000000121711723e */ /* 0x000fe400000010ff */
[----:B------:R-:W-:Y:S01]  /*6cb0*/  F2FP.BF16.F32.PACK_AB R18, R21, R20 ;  /* 0x000000141512723e */ /* 0x000fe200000010ff */
[----:B------:R-:W-:Y:S01]  /*6cc0*/  FFMA R35, R49, R5, R35 ;  /* 0x0000000531237223 */ /* 0x000fe20000000023 */
[----:B------:R-:W-:Y:S02]  /*6cd0*/  F2FP.BF16.F32.PACK_AB R19, R27, R22 ;  /* 0x000000161b13723e */ /* 0x000fe400000010ff */
[----:B------:R-:W-:Y:S02]  /*6ce0*/  F2FP.BF16.F32.PACK_AB R24, R25, R24 ;  /* 0x000000181918723e */ /* 0x000fe400000010ff */
[----:B------:R-:W-:Y:S01]  /*6cf0*/  F2FP.BF16.F32.PACK_AB R25, R31, R26 ;  /* 0x0000001a1f19723e */ /* 0x000fe200000010ff */
[----:B------:R1:W-:Y:S01]  /*6d00*/  STS.128 [R102+0x20], R16 ;  /* 0x0000201066007388 */ /* 0x0003e20000000c00 */
[----:B------:R-:W-:Y:S02]  /*6d10*/  F2FP.BF16.F32.PACK_AB R26, R29, R28 ;  /* 0x0000001c1d1a723e */ /* 0x000fe400000010ff */
[----:B------:R-:W-:Y:S05]  /*6d20*/  F2FP.BF16.F32.PACK_AB R27, R35, R30 ;  /* 0x0000001e231b723e */ /* 0x000fea00000010ff */
[----:B------:R1:W-:Y:S01]  /*6d30*/  STS.128 [R110+0x30], R24 ;  /* 0x000030186e007388 */ /* 0x0003e20000000c00 */
[----:B------:R-:W-:Y:S01]  /*6d40*/  @!PT LDS RZ, [RZ] ;  /* 0x00000000fffff984 */ /* 0x000fe20000000800 */
[----:B------:R-:W-:Y:S01]  /*6d50*/  @!PT LDS RZ, [RZ] ;  /* 0x00000000fffff984 */ /* 0x000fe20000000800 */
[----:B------:R-:W-:Y:S01]  /*6d60*/  @!PT LDS RZ, [RZ] ;  /* 0x00000000fffff984 */ /* 0x000fe20000000800 */
[----:B------:R-:W-:Y:S01]  /*6d70*/  @!PT LDS RZ, [RZ] ;  /* 0x00000000fffff984 */ /* 0x000fe20000000800 */
[----:B------:R2:W-:Y:S07]  /*6d80*/  MEMBAR.ALL.CTA ;  /* 0x0000000000007992 */ /* 0x0005ee0000008000 */
[----:B--2---:R-:W2:Y:S02]  /*6d90*/  FENCE.VIEW.ASYNC.S ;  /* 0x00000000000073c6 */ /* 0x004ea40000000000 */
[----:B--2---:R-:W-:Y:S06]  /*6da0*/  BAR.SYNC.DEFER_BLOCKING 0x1, 0x80 ;  /* 0x0042000000007b1d */ /* 0x004fec0000010000 */
[----:B------:R-:W-:Y:S05]  /*6db0*/  @P0 BRA `(.L_x_121) ;  /* 0x0000000000280947 */ /* 0x000fea0003800000 */
[----:B------:R-:W-:Y:S02]  /*6dc0*/  UIADD3 UR4, UPT, UPT, UR48, 0x200, URZ ;  /* 0x0000020030047890 */ /* 0x000fe4000fffe0ff */
[----:B------:R-:W-:Y:S01]  /*6dd0*/  UIADD3 UR6, UP0, UPT, UR52, 0x680, URZ ;  /* 0x0000068034067890 */ /* 0x000fe2000ff1e0ff */
[----:B------:R-:W-:Y:S03]  /*6de0*/  UMOV UR43, UR36 ;  /* 0x00000024002b7c82 */ /* 0x000fe60008000000 */
[----:B------:R-:W-:Y:S01]  /*6df0*/  MOV R97, UR4 ;  /* 0x0000000400617c02 */ /* 0x000fe20008000f00 */
[----:B------:R-:W-:Y:S03]  /*6e00*/  UIADD3.X UR7, UPT, UPT, URZ, UR53, URZ, UP0, !UPT ;  /* 0x00000035ff077290 */ /* 0x000fe600087fe4ff */
[----:B------:R-:W-:Y:S11]  /*6e10*/  R2UR UR40, R97 ;  /* 0x00000000612872ca */ /* 0x000ff600000e0000 */
[----:B------:R-:W-:Y:S02]  /*6e20*/  @!UPT UIADD3 URZ, UPT, UPT, URZ, URZ, URZ ;  /* 0x000000fffffff290 */ /* 0x000fe4000fffe0ff */
[----:B------:R2:W-:Y:S01]  /*6e30*/  UTMASTG.3D [UR40], [UR6] ;  /* 0x00000028060073b5 */ /* 0x0005e20008010000 */
[----:B------:R0:W-:Y:S01]  /*6e40*/  UTMACMDFLUSH ;  /* 0x00000000000079b7 */ /* 0x0001e20000000000 */
[----:B--2---:R-:W-:Y:S04]  /*6e50*/  DEPBAR.LE SB0, 0x1 ;  /* 0x000080400000791a */ /* 0x004fe80000000000 */
.L_x_121:
[----:B------:R-:W-:Y:S05]  /*6e60*/  BSYNC.RECONVERGENT B0 ;  /* 0x0000000000007941 */ /* 0x000fea0003800200 */
.L_x_120:
[----:B------:R-:W-:Y:S01]  /*6e70*/  BAR.SYNC.DEFER_BLOCKING 0x1, 0x80 ;  /* 0x0042000000007b1d */ /* 0x000fe20000010000 */
[----:B------:R-:W-:Y:S01]  /*6e80*/  ISETP.NE.AND P1, PT, R111, RZ, PT ;  /* 0x000000ff6f00720c */ /* 0x000fe20003f25270 */
[----:B------:R-:W-:Y:S01]  /*6e90*/  UISETP.NE.AND UP0, UPT, UR49, URZ, UPT ;  /* 0x000000ff3100728c */ /* 0x000fe2000bf05270 */
[----:B------:R-:W-:Y:S11]  /*6ea0*/  LEA R2, R60, UR48, 0x3 ;  /* 0x000000303c027c11 */ /* 0x000ff6000f8e18ff */
[----:B------:R-:W-:Y:S01]  /*6eb0*/  @P1 SHF.L.U32 R3, R101, 0x1f, RZ ;  /* 0x0000001f65031819 */ /* 0x000fe200000006ff */
[----:B------:R-:W-:Y:S06]  /*6ec0*/  BRA.U !UP0, `(.L_x_122) ;  /* 0x0000000108247547 */ /* 0x000fec000b800000 */
[----:B------:R-:W-:Y:S01]  /*6ed0*/  IMAD.U32 R4, RZ, RZ, UR51 ;  /* 0x00000033ff047e24 */ /* 0x000fe2000f8e00ff */
[----:B------:R-:W-:Y:S01]  /*6ee0*/  MOV R0, UR37 ;  /* 0x0000002500007c02 */ /* 0x000fe20008000f00 */
[----:B------:R-:W-:Y:S03]  /*6ef0*/  UIADD3 UR51, UPT, UPT, UR51, 0x1, URZ ;  /* 0x0000000133337890 */ /* 0x000fe6000fffe0ff */
[----:B------:R-:W-:Y:S01]  /*6f00*/  @P1 LEA R4, R4, UR48, 0x3 ;  /* 0x0000003004041c11 */ /* 0x000fe2000f8e18ff */
[----:B------:R-:W-:Y:S04]  /*6f10*/  UISETP.NE.AND UP0, UPT, UR51, 0x4, UPT ;  /* 0x000000043300788c */ /* 0x000fe8000bf05270 */
[----:B------:R-:W-:Y:S01]  /*6f20*/  @P1 VIADD R4, R4, 0xa0 ;  /* 0x000000a004041836 */ /* 0x000fe20000000000 */
[----:B------:R-:W-:Y:S04]  /*6f30*/  USEL UR51, UR51, URZ, UP0 ;  /* 0x000000ff33337287 */ /* 0x000fe80008000000 */
[----:B------:R-:W-:Y:S04]  /*6f40*/  @P1 PRMT R0, R0, 0x654, R4 ;  /* 0x0000065400001816 */ /* 0x000fe80000000004 */
[----:B------:R2:W-:Y:S04]  /*6f50*/  @P1 SYNCS.ARRIVE.TRANS64.RED.A1T0 RZ, [R0+URZ], RZ ;  /* 0x000000ff00ff19a7 */ /* 0x0005e800081004ff */
.L_x_122:
[----:B------:R-:W4:Y:S01]  /*6f60*/  @P1 SYNCS.PHASECHK.TRANS64.TRYWAIT P0, [R2+URZ+0x80], R3 ;  /* 0x00008003020015a7 */ /* 0x000f2200080011ff */
[----:B------:R-:W-:Y:S01]  /*6f70*/  BSSY B1, `(.L_x_123) ;  /* 0x0000016000017945 */ /* 0x000fe20003800000 */
[----:B----4-:R-:W-:Y:S03]  /*6f80*/  @P1 SEL R61, RZ, 0x1, !P0 ;  /* 0x00000001ff3d1807 */ /* 0x010fe60004000000 */
[----:B------:R-:W-:Y:S05]  /*6f90*/  @!P1 BRA `(.L_x_124) ;  /* 0x00000000004c9947 */ /* 0x000fea0003800000 */
[----:B------:R-:W-:Y:S01]  /*6fa0*/  ISETP.NE.AND P0, PT, R61, RZ, PT ;  /* 0x000000ff3d00720c */ /* 0x000fe20003f05270 */
[----:B------:R-:W-:Y:S01]  /*6fb0*/  BSSY B0, `(.L_x_125) ;  /* 0x000000b000007945 */ /* 0x000fe20003800000 */
[----:B------:R-:W-:Y:S11]  /*6fc0*/  ISETP.NE.AND P1, PT, R62, RZ, PT ;  /* 0x000000ff3e00720c */ /* 0x000ff60003f25270 */
[----:B------:R-:W-:Y:S02]  /*6fd0*/  @!UPT UIADD3 URZ, UPT, UPT, URZ, URZ, URZ ;  /* 0x000000fffffff290 */ /* 0x000fe4000fffe0ff */
[C---:B------:R-:W-:Y:S01]  /*6fe0*/  @P1 IMAD R6, R60.reuse, 0x2000, R104 ;  /* 0x000020003c061824 */ /* 0x040fe200078e0268 */
[C---:B------:R-:W-:Y:S01]  /*6ff0*/  @P1 LEA R4, R60.reuse, R102, 0xd ;  /* 0x000000663c041211 */ /* 0x040fe200078e68ff */
[C---:B------:R-:W-:Y:S02]  /*7000*/  @P1 IMAD R5, R60.reuse, 0x2000, R103 ;  /* 0x000020003c051824 */ /* 0x040fe400078e0267 */
[----:B------:R-:W-:Y:S01]  /*7010*/  @P1 IMAD R3, R60, 0x2000, R110 ;  /* 0x000020003c031824 */ /* 0x000fe200078e026e */
[----:B------:R-:W-:Y:S06]  /*7020*/  @P0 BRA `(.L_x_126) ;  /* 0x00000000000c0947 */ /* 0x000fec0003800000 */
[----:B--2---:R-:W-:Y:S04]  /*7030*/  SHF.L.U32 R0, R101, 0x1f, RZ ;  /* 0x0000001f65007819 */ /* 0x004fe800000006ff */
[----:B------:R-:W2:Y:S02]  /*7040*/  SYNCS.PHASECHK.TRANS64.TRYWAIT P0, [R2+URZ+0x80], R0 ;  /* 0x00008000020075a7 */ /* 0x000ea400080011ff */
[----:B--2---:R-:W-:Y:S05]  /*7050*/  @!P0 BRA `(.L_x_127) ;  /* 0x0000003400108947 */ /* 0x004fea0003800000 */
.L_x_126:
[----:B------:R-:W-:Y:S05]  /*7060*/  BSYNC B0 ;  /* 0x0000000000007941 */ /* 0x000fea0003800000 */
.L_x_125:
[----:B------:R-:W-:Y:S02]  /*7070*/  ISETP.NE.AND P0, PT, R62, RZ, PT ;  /* 0x000000ff3e00720c */ /* 0x000fe40003f05270 */
[----:B------:R-:W-:Y:S11]  /*7080*/  IADD3 R60, PT, PT, R60, 0x1, RZ ;  /* 0x000000013c3c7810 */ /* 0x000ff60007ffe0ff */
[----:B------:R4:W1:Y:S04]  /*7090*/  @P0 LDS.128 R56, [R6] ;  /* 0x0000000006380984 */ /* 0x0008680000000c00 */
[----:B------:R4:W1:Y:S04]  /*70a0*/  @P0 LDS.128 R64, [R5+0x10] ;  /* 0x0000100005400984 */ /* 0x0008680000000c00 */
[----:B------:R4:W1:Y:S04]  /*70b0*/  @P0 LDS.128 R72, [R4+0x20] ;  /* 0x0000200004480984 */ /* 0x0008680000000c00 */
[----:B------:R4:W1:Y:S02]  /*70c0*/  @P0 LDS.128 R80, [R3+0x30] ;  /* 0x0000300003500984 */ /* 0x0008640000000c00 */
.L_x_124:
[----:B------:R-:W-:Y:S05]  /*70d0*/  BSYNC B1 ;  /* 0x0000000000017941 */ /* 0x000fea0003800000 */
.L_x_123:
[----:B--2---:R-:W-:Y:S05]  /*70e0*/  VIADD R0, R48, 0x20 ;  /* 0x0000002030007836 */ /* 0x004fea0000000000 */
[----:B------:R-:W-:Y:S04]  /*70f0*/  SHF.R.U32.HI R0, RZ, 0x15, R0 ;  /* 0x00000015ff007819 */ /* 0x000fe80000011600 */
[----:B------:R-:W-:Y:S11]  /*7100*/  LOP3.LUT P0, RZ, R0, 0x3, R96, 0x48, !PT ;  /* 0x0000000300ff7812 */ /* 0x000ff60007804860 */
[----:B------:R-:W-:Y:S02]  /*7110*/  @!UPT UIADD3 URZ, UPT, UPT, URZ, URZ, URZ ;  /* 0x000000fffffff290 */ /* 0x000fe4000fffe0ff */
[----:B------:R-:W-:Y:S05]  /*7120*/  @!P0 BRA `(.L_x_128) ;  /* 0x0000000000408947 */ /* 0x000fea0003800000 */
[----:B------:R-:W2:Y:S01]  /*7130*/  LDCU.64 UR8, c[0x4][0x70] ;  /* 0x01000e00ff0877ac */ /* 0x000ea20008000a00 */
[----:B----4-:R-:W-:Y:S01]  /*7140*/  MOV R3, 0x0 ;  /* 0x0000000000037802 */ /* 0x010fe20000000f00 */
[----:B------:R-:W-:Y:S02]  /*7150*/  HFMA2 R12, -RZ, RZ, 0, 5.9604644775390625e-08 ;  /* 0x00000001ff0c7431 */ /* 0x000fe400000001ff */
[----:B-1----:R-:W-:Y:S02]  /*7160*/  IMAD.MOV.U32 R8, RZ, RZ, 0x192 ;  /* 0x00000192ff087424 */ /* 0x002fe400078e00ff */
[----:B------:R-:W-:Y:S01]  /*7170*/  IMAD.MOV.U32 R13, RZ, RZ, RZ ;  /* 0x000000ffff0d7224 */ /* 0x000fe200078e00ff */
[----:B------:R-:W1:Y:S01]  /*7180*/  LDCU.64 UR6, c[0x4][0x78] ;  /* 0x01000f00ff0677ac */ /* 0x000e620008000a00 */
[----:B------:R-:W4:Y:S01]  /*7190*/  LDC.64 R2, c[0x4][R3] ;  /* 0x0100000003027b82 */ /* 0x000f220000000a00 */
[----:B------:R-:W5:Y:S01]  /*71a0*/  LDCU.64 UR4, c[0x4][0x10] ;  /* 0x01000200ff0477ac */ /* 0x000f620008000a00 */
[----:B--2---:R-:W-:Y:S01]  /*71b0*/  MOV R5, UR9 ;  /* 0x0000000900057c02 */ /* 0x004fe20008000f00 */
[----:B------:R-:W-:Y:S01]  /*71c0*/  IMAD.U32 R4, RZ, RZ, UR8 ;  /* 0x00000008ff047e24 */ /* 0x000fe2000f8e00ff */
[----:B-1----:R-:W-:Y:S01]  /*71d0*/  MOV R7, UR7 ;  /* 0x0000000700077c02 */ /* 0x002fe20008000f00 */
[----:B------:R-:W-:Y:S01]  /*71e0*/  IMAD.U32 R6, RZ, RZ, UR6 ;  /* 0x00000006ff067e24 */ /* 0x000fe2000f8e00ff */
[----:B-----5:R-:W-:Y:S01]  /*71f0*/  MOV R11, UR5 ;  /* 0x00000005000b7c02 */ /* 0x020fe20008000f00 */
[----:B------:R-:W-:Y:S02]  /*7200*/  IMAD.U32 R10, RZ, RZ, UR4 ;  /* 0x00000004ff0a7e24 */ /* 0x000fe4000f8e00ff */
[----:B------:R-:W-:Y:S07]  /*7210*/  LEPC R20, `(.L_x_128) ;  /* 0x000000001014794e */ /* 0x000fee0000000000 */
[----:B---34-:R-:W-:Y:S05]  /*7220*/  CALL.ABS.NOINC R2 ;  /* 0x0000000002007343 */ /* 0x018fea0003c00000 */
.L_x_128:
[----:B------:R-:W-:Y:S01]  /*7230*/  ISETP.NE.AND P6, PT, R111, RZ, PT ;  /* 0x000000ff6f00720c */ /* 0x000fe20003fc5270 */
[----:B------:R-:W-:Y:S05]  /*7240*/  WARPSYNC.ALL ;  /* 0x0000000000007948 */ /* 0x000fea0003800000 */
[----:B------:R-:W-:Y:S01]  /*7250*/  R2UR UR4, R48 ;  /* 0x00000000300472ca */ /* 0x000fe200000e0000 */
[----:B------:R-:W-:Y:S01]  /*7260*/  BSSY.RECONVERGENT B0, `(.L_x_129) ;  /* 0x000008f000007945 */ /* 0x000fe20003800200 */
[----:B------:R-:W-:Y:S02]  /*7270*/  MOV R50, UR51 ;  /* 0x0000003300327c02 */ /* 0x000fe40008000f00 */
[----:B-1--4-:R-:W-:Y:S02]  /*7280*/  SHF.L.U32 R3, R56, 0x10, RZ ;  /* 0x0000001038037819 */ /* 0x012fe400000006ff */
[----:B------:R-:W-:Y:S02]  /*7290*/  MOV R63, UR37 ;  /* 0x00000025003f7c02 */ /* 0x000fe40008000f00 */
[----:B------:R-:W-:Y:S02]  /*72a0*/  @P6 LEA R50, R50, UR48, 0x3 ;  /* 0x0000003032326c11 */ /* 0x000fe4000f8e18ff */
[----:B------:R-:W-:Y:S02]  /*72b0*/  LOP3.LUT R51, R57, 0xffff0000, RZ, 0xc0, !PT ;  /* 0xffff000039337812 */ /* 0x000fe400078ec0ff */
[----:B------:R-:W-:Y:S01]  /*72c0*/  @P6 IADD3 R50, PT, PT, R50, 0xa0, RZ ;  /* 0x000000a032326810 */ /* 0x000fe20007ffe0ff */
[----:B------:R-:W1:Y:S01]  /*72d0*/  LDTM.x32 R4, tmem[UR4+0x20] ;  /* 0x00002004000479ee */ /* 0x000e6200082c0000 */
[----:B------:R-:W-:Y:S02]  /*72e0*/  ISETP.NE.AND P0, PT, R106, RZ, PT ;  /* 0x000000ff6a00720c */ /* 0x000fe40003f05270 */
[----:B------:R-:W-:Y:S02]  /*72f0*/  @P6 PRMT R63, R63, 0x654, R50 ;  /* 0x000006543f3f6816 */ /* 0x000fe40000000032 */
[----:B------:R-:W-:Y:S01]  /*7300*/  SHF.L.U32 R50, R57, 0x10, RZ ;  /* 0x0000001039327819 */ /* 0x000fe200000006ff */
[C---:B-1----:R-:W-:Y:S01]  /*7310*/  FMUL R0, R47.reuse, R4 ;  /* 0x000000042f007220 */ /* 0x042fe20000400000 */
[----:B------:R-:W-:Y:S01]  /*7320*/  LOP3.LUT R4, R56, 0xffff0000, RZ, 0xc0, !PT ;  /* 0xffff000038047812 */ /* 0x000fe200078ec0ff */
[C---:B------:R-:W-:Y:S01]  /*7330*/  FMUL R2, R47.reuse, R5 ;  /* 0x000000052f027220 */ /* 0x040fe20000400000 */
[----:B------:R-:W-:Y:S01]  /*7340*/  FMUL R7, R47, R7 ;  /* 0x000000072f077220 */ /* 0x000fe20000400000 */
[----:B------:R-:W-:Y:S01]  /*7350*/  FFMA R0, R49, R3, R0 ;  /* 0x0000000331007223 */ /* 0x000fe20000000000 */
[----:B------:R-:W-:Y:S01]  /*7360*/  FMUL R3, R47, R6 ;  /* 0x000000062f037220 */ /* 0x000fe20000400000 */
[----:B------:R-:W-:Y:S01]  /*7370*/  FFMA R2, R49, R4, R2 ;  /* 0x0000000431027223 */ /* 0x000fe20000000002 */
[C---:B------:R-:W-:Y:S01]  /*7380*/  FMUL R4, R47.reuse, R8 ;  /* 0x000000082f047220 */ /* 0x040fe20000400000 */
[C---:B------:R-:W-:Y:S01]  /*7390*/  FMUL R8, R47.reuse, R12 ;  /* 0x0000000c2f087220 */ /* 0x040fe20000400000 */
[C---:B------:R-:W-:Y:S01]  /*73a0*/  FMUL R12, R47.reuse, R16 ;  /* 0x000000102f0c7220 */ /* 0x040fe20000400000 */
[C---:B------:R-:W-:Y:S01]  /*73b0*/  FMUL R16, R47.reuse, R20 ;  /* 0x000000142f107220 */ /* 0x040fe20000400000 */
[----:B------:R-:W-:Y:S01]  /*73c0*/  F2FP.BF16.F32.PACK_AB R52, R2, R0 ;  /* 0x000000000234723e */ /* 0x000fe200000010ff */
[C---:B------:R-:W-:Y:S01]  /*73d0*/  FMUL R20, R47.reuse, R24 ;  /* 0x000000182f147220 */ /* 0x040fe20000400000 */
[C---:B------:R-:W-:Y:S01]  /*73e0*/  LOP3.LUT R0, R58.reuse, 0xffff0000, RZ, 0xc0, !PT ;  /* 0xffff00003a007812 */ /* 0x040fe200078ec0ff */
[----:B------:R-:W-:Y:S01]  /*73f0*/  FMUL R24, R47, R28 ;  /* 0x0000001c2f187220 */ /* 0x000fe20000400000 */
[----:B------:R-:W-:Y:S01]  /*7400*/  SHF.L.U32 R2, R59, 0x10, RZ ;  /* 0x000000103b027819 */ /* 0x000fe200000006ff */
[C---:B------:R-:W-:Y:S01]  /*7410*/  FMUL R28, R47.reuse, R32 ;  /* 0x000000202f1c7220 */ /* 0x040fe20000400000 */
[----:B------:R-:W-:Y:S01]  /*7420*/  SHF.L.U32 R32, R58, 0x10, RZ ;  /* 0x000000103a207819 */ /* 0x000fe200000006ff */
[----:B------:R-:W-:Y:S01]  /*7430*/  FMUL R5, R47, R9 ;  /* 0x000000092f057220 */ /* 0x000fe20000400000 */
[C---:B------:R-:W-:Y:S01]  /*7440*/  FFMA R3, R49.reuse, R50, R3 ;  /* 0x0000003231037223 */ /* 0x040fe20000000003 */
[----:B------:R-:W-:Y:S01]  /*7450*/  FFMA R7, R49, R51, R7 ;  /* 0x0000003331077223 */ /* 0x000fe20000000007 */
[----:B------:R-:W-:Y:S01]  /*7460*/  FMUL R6, R47, R10 ;  /* 0x0000000a2f067220 */ /* 0x000fe20000400000 */
[----:B------:R-:W-:Y:S01]  /*7470*/  FFMA R4, R49, R32, R4 ;  /* 0x0000002031047223 */ /* 0x000fe20000000004 */
[----:B------:R-:W-:Y:S01]  /*7480*/  LOP3.LUT R32, R59, 0xffff0000, RZ, 0xc0, !PT ;  /* 0xffff00003b207812 */ /* 0x000fe200078ec0ff */
[----:B------:R-:W-:Y:S01]  /*7490*/  FFMA R5, R49, R0, R5 ;  /* 0x0000000031057223 */ /* 0x000fe20000000005 */
[C---:B------:R-:W-:Y:S01]  /*74a0*/  SHF.L.U32 R0, R64.reuse, 0x10, RZ ;  /* 0x0000001040007819 */ /* 0x040fe200000006ff */
[----:B------:R-:W-:Y:S01]  /*74b0*/  FMUL R11, R47, R11 ;  /* 0x0000000b2f0b7220 */ /* 0x000fe20000400000 */
[----:B------:R-:W-:Y:S01]  /*74c0*/  F2FP.BF16.F32.PACK_AB R53, R7, R3 ;  /* 0x000000030735723e */ /* 0x000fe200000010ff */
[C---:B------:R-:W-:Y:S01]  /*74d0*/  FFMA R6, R49.reuse, R2, R6 ;  /* 0x0000000231067223 */ /* 0x040fe20000000006 */
[----:B------:R-:W-:Y:S01]  /*74e0*/  LOP3.LUT R2, R64, 0xffff0000, RZ, 0xc0, !PT ;  /* 0xffff000040027812 */ /* 0x000fe200078ec0ff */
[----:B------:R-:W-:Y:S01]  /*74f0*/  FFMA R11, R49, R32, R11 ;  /* 0x00000020310b7223 */ /* 0x000fe2000000000b */
[----:B------:R-:W-:Y:S01]  /*7500*/  SHF.L.U32 R3, R65, 0x10, RZ ;  /* 0x0000001041037819 */ /* 0x000fe200000006ff */
[----:B------:R-:W-:Y:S01]  /*7510*/  FFMA R8, R49, R0, R8 ;  /* 0x0000000031087223 */ /* 0x000fe20000000008 */
[----:B------:R-:W-:Y:S01]  /*7520*/  LOP3.LUT R0, R65, 0xffff0000, RZ, 0xc0, !PT ;  /* 0xffff000041007812 */ /* 0x000fe200078ec0ff */
[----:B------:R-:W-:Y:S01]  /*7530*/  FMUL R9, R47, R13 ;  /* 0x0000000d2f097220 */ /* 0x000fe20000400000 */
[----:B------:R-:W-:Y:S01]  /*7540*/  F2FP.BF16.F32.PACK_AB R54, R5, R4 ;  /* 0x000000040536723e */ /* 0x000fe200000010ff */
[----:B------:R-:W-:Y:S01]  /*7550*/  FMUL R10, R47, R14 ;  /* 0x0000000e2f0a7220 */ /* 0x000fe20000400000 */
[----:B------:R-:W-:Y:S01]  /*7560*/  F2FP.BF16.F32.PACK_AB R55, R11, R6 ;  /* 0x000000060b37723e */ /* 0x000fe200000010ff */
[----:B------:R-:W-:Y:S01]  /*7570*/  FMUL R15, R47, R15 ;  /* 0x0000000f2f0f7220 */ /* 0x000fe20000400000 */
[----:B------:R-:W-:Y:S01]  /*7580*/  SHF.L.U32 R4, R81, 0x10, RZ ;  /* 0x0000001051047819 */ /* 0x000fe200000006ff */
[C---:B------:R-:W-:Y:S01]  /*7590*/  FFMA R9, R49.reuse, R2, R9 ;  /* 0x0000000231097223 */ /* 0x040fe20000000009 */
[C---:B------:R-:W-:Y:S01]  /*75a0*/  SHF.L.U32 R2, R66.reuse, 0x10, RZ ;  /* 0x0000001042027819 */ /* 0x040fe200000006ff */
[C---:B------:R-:W-:Y:S01]  /*75b0*/  FFMA R10, R49.reuse, R3, R10 ;  /* 0x00000003310a7223 */ /* 0x040fe2000000000a */
[----:B------:R-:W-:Y:S01]  /*75c0*/  LOP3.LUT R3, R66, 0xffff0000, RZ, 0xc0, !PT ;  /* 0xffff000042037812 */ /* 0x000fe200078ec0ff */
[----:B------:R-:W-:Y:S01]  /*75d0*/  FFMA R15, R49, R0, R15 ;  /* 0x00000000310f7223 */ /* 0x000fe2000000000f */
[----:B------:R-:W-:Y:S01]  /*75e0*/  SHF.L.U32 R0, R67, 0x10, RZ ;  /* 0x0000001043007819 */ /* 0x000fe200000006ff */
[----:B------:R-:W-:Y:S01]  /*75f0*/  FMUL R13, R47, R17 ;  /* 0x000000112f0d7220 */ /* 0x000fe20000400000 */
[----:B------:R-:W-:Y:S01]  /*7600*/  F2FP.BF16.F32.PACK_AB R8, R9, R8 ;  /* 0x000000080908723e */ /* 0x000fe200000010ff */
[----:B------:R-:W-:Y:S01]  /*7610*/  FMUL R14, R47, R18 ;  /* 0x000000122f0e7220 */ /* 0x000fe20000400000 */
[----:B------:R-:W-:Y:S01]  /*7620*/  F2FP.BF16.F32.PACK_AB R9, R15, R10 ;  /* 0x0000000a0f09723e */ /* 0x000fe200000010ff */
[----:B------:R-:W-:Y:S01]  /*7630*/  FFMA R12, R49, R2, R12 ;  /* 0x00000002310c7223 */ /* 0x000fe2000000000c */
[----:B------:R-:W-:Y:S01]  /*7640*/  LOP3.LUT R2, R67, 0xffff0000, RZ, 0xc0, !PT ;  /* 0xffff000043027812 */ /* 0x000fe200078ec0ff */
[----:B------:R-:W-:Y:S01]  /*7650*/  FFMA R13, R49, R3, R13 ;  /* 0x00000003310d7223 */ /* 0x000fe2000000000d */
[----:B------:R-:W-:Y:S01]  /*7660*/  SHF.L.U32 R3, R73, 0x10, RZ ;  /* 0x0000001049037819 */ /* 0x000fe200000006ff */
[----:B------:R-:W-:Y:S01]  /*7670*/  FFMA R14, R49, R0, R14 ;  /* 0x00000000310e7223 */ /* 0x000fe2000000000e */
[C---:B------:R-:W-:Y:S01]  /*7680*/  SHF.L.U32 R0, R72.reuse, 0x10, RZ ;  /* 0x0000001048007819 */ /* 0x040fe200000006ff */
[----:B------:R-:W-:Y:S01]  /*7690*/  FMUL R19, R47, R19 ;  /* 0x000000132f137220 */ /* 0x000fe20000400000 */
[----:B------:R-:W-:Y:S01]  /*76a0*/  F2FP.BF16.F32.PACK_AB R10, R13, R12 ;  /* 0x0000000c0d0a723e */ /* 0x000fe200000010ff */
[----:B------:R-:W-:Y:S01]  /*76b0*/  FMUL R17, R47, R21 ;  /* 0x000000152f117220 */ /* 0x000fe20000400000 */
[----:B------:R-:W-:Y:S01]  /*76c0*/  LOP3.LUT R5, R83, 0xffff0000, RZ, 0xc0, !PT ;  /* 0xffff000053057812 */ /* 0x000fe200078ec0ff */
[C---:B------:R-:W-:Y:S01]  /*76d0*/  FFMA R19, R49.reuse, R2, R19 ;  /* 0x0000000231137223 */ /* 0x040fe20000000013 */
[----:B------:R-:W-:Y:S01]  /*76e0*/  LOP3.LUT R2, R72, 0xffff0000, RZ, 0xc0, !PT ;  /* 0xffff000048027812 */ /* 0x000fe200078ec0ff */
[----:B------:R1:W-:Y:S01]  /*76f0*/  STS.128 [R104+0x2000], R52 ;  /* 0x0020003468007388 */ /* 0x0003e20000000c00 */
[----:B------:R-:W-:Y:S01]  /*7700*/  FFMA R16, R49, R0, R16 ;  /* 0x0000000031107223 */ /* 0x000fe20000000010 */
[----:B------:R-:W-:Y:S01]  /*7710*/  LOP3.LUT R0, R73, 0xffff0000, RZ, 0xc0, !PT ;  /* 0xffff000049007812 */ /* 0x000fe200078ec0ff */
[----:B------:R-:W-:Y:S01]  /*7720*/  FMUL R18, R47, R22 ;  /* 0x000000162f127220 */ /* 0x000fe20000400000 */
[----:B------:R-:W-:Y:S01]  /*7730*/  F2FP.BF16.F32.PACK_AB R11, R19, R14 ;  /* 0x0000000e130b723e */ /* 0x000fe200000010ff */
[----:B------:R-:W-:Y:S01]  /*7740*/  FMUL R23, R47, R23 ;  /* 0x000000172f177220 */ /* 0x000fe20000400000 */
[C---:B------:R-:W-:Y:S01]  /*7750*/  FFMA R17, R49.reuse, R2, R17 ;  /* 0x0000000231117223 */ /* 0x040fe20000000011 */
[C---:B------:R-:W-:Y:S01]  /*7760*/  SHF.L.U32 R2, R74.reuse, 0x10, RZ ;  /* 0x000000104a027819 */ /* 0x040fe200000006ff */
[----:B------:R-:W-:Y:S01]  /*7770*/  FFMA R18, R49, R3, R18 ;  /* 0x0000000331127223 */ /* 0x000fe20000000012 */
[----:B------:R-:W-:Y:S01]  /*7780*/  SHF.L.U32 R3, R75, 0x10, RZ ;  /* 0x000000104b037819 */ /* 0x000fe200000006ff */
[----:B------:R1:W-:Y:S01]  /*7790*/  STS.128 [R103+0x2010], R8 ;  /* 0x0020100867007388 */ /* 0x0003e20000000c00 */
[----:B------:R-:W-:Y:S01]  /*77a0*/  F2FP.BF16.F32.PACK_AB R16, R17, R16 ;  /* 0x000000101110723e */ /* 0x000fe200000010ff */
[----:B------:R-:W-:Y:S01]  /*77b0*/  FFMA R23, R49, R0, R23 ;  /* 0x0000000031177223 */ /* 0x000fe20000000017 */
[----:B------:R-:W-:Y:S01]  /*77c0*/  LOP3.LUT R0, R74, 0xffff0000, RZ, 0xc0, !PT ;  /* 0xffff00004a007812 */ /* 0x000fe200078ec0ff */
[C---:B------:R-:W-:Y:S01]  /*77d0*/  FMUL R21, R47.reuse, R25 ;  /* 0x000000192f157220 */ /* 0x040fe20000400000 */
[----:B------:R-:W-:Y:S01]  /*77e0*/  FMUL R22, R47, R26 ;  /* 0x0000001a2f167220 */ /* 0x000fe20000400000 */
[C---:B------:R-:W-:Y:S01]  /*77f0*/  FFMA R20, R49.reuse, R2, R20 ;  /* 0x0000000231147223 */ /* 0x040fe20000000014 */
[C---:B------:R-:W-:Y:S01]  /*7800*/  SHF.L.U32 R2, R80.reuse, 0x10, RZ ;  /* 0x0000001050027819 */ /* 0x040fe200000006ff */
[----:B------:R-:W-:Y:S01]  /*7810*/  FFMA R21, R49, R0, R21 ;  /* 0x0000000031157223 */ /* 0x000fe20000000015 */
[----:B------:R-:W-:Y:S01]  /*7820*/  LOP3.LUT R0, R75, 0xffff0000, RZ, 0xc0, !PT ;  /* 0xffff00004b007812 */ /* 0x000fe200078ec0ff */
[----:B------:R-:W-:Y:S01]  /*7830*/  FFMA R22, R49, R3, R22 ;  /* 0x0000000331167223 */ /* 0x000fe20000000016 */
[C---:B------:R-:W-:Y:S01]  /*7840*/  FMUL R27, R47.reuse, R27 ;  /* 0x0000001b2f1b7220 */ /* 0x040fe20000400000 */
[----:B------:R-:W-:Y:S01]  /*7850*/  LOP3.LUT R3, R80, 0xffff0000, RZ, 0xc0, !PT ;  /* 0xffff000050037812 */ /* 0x000fe200078ec0ff */
[C---:B------:R-:W-:Y:S01]  /*7860*/  FMUL R25, R47.reuse, R29 ;  /* 0x0000001d2f197220 */ /* 0x040fe20000400000 */
[----:B------:R-:W-:Y:S01]  /*7870*/  FMUL R26, R47, R30 ;  /* 0x0000001e2f1a7220 */ /* 0x000fe20000400000 */
[C---:B------:R-:W-:Y:S01]  /*7880*/  FFMA R27, R49.reuse, R0, R27 ;  /* 0x00000000311b7223 */ /* 0x040fe2000000001b */
[----:B------:R-:W-:Y:S01]  /*7890*/  FFMA R24, R49, R2, R24 ;  /* 0x0000000231187223 */ /* 0x000fe20000000018 */
[----:B------:R-:W-:Y:S01]  /*78a0*/  LOP3.LUT R0, R81, 0xffff0000, RZ, 0xc0, !PT ;  /* 0xffff000051007812 */ /* 0x000fe200078ec0ff */
[----:B------:R-:W-:Y:S01]  /*78b0*/  FFMA R25, R49, R3, R25 ;  /* 0x0000000331197223 */ /* 0x000fe20000000019 */
[----:B------:R-:W-:Y:S01]  /*78c0*/  FMUL R31, R47, R31 ;  /* 0x0000001f2f1f7220 */ /* 0x000fe20000400000 */
[C---:B------:R-:W-:Y:S01]  /*78d0*/  SHF.L.U32 R2, R82.reuse, 0x10, RZ ;  /* 0x0000001052027819 */ /* 0x040fe200000006ff */
[----:B------:R-:W-:Y:S01]  /*78e0*/  FFMA R26, R49, R4, R26 ;  /* 0x00000004311a7223 */ /* 0x000fe2000000001a */
[----:B------:R-:W-:Y:S01]  /*78f0*/  LOP3.LUT R3, R82, 0xffff0000, RZ, 0xc0, !PT ;  /* 0xffff000052037812 */ /* 0x000fe200078ec0ff */
[----:B------:R-:W-:Y:S01]  /*7900*/  FMUL R29, R47, R33 ;  /* 0x000000212f1d7220 */ /* 0x000fe20000400000 */
[----:B------:R-:W-:Y:S01]  /*7910*/  SHF.L.U32 R4, R83, 0x10, RZ ;  /* 0x0000001053047819 */ /* 0x000fe200000006ff */
[----:B------:R-:W-:Y:S01]  /*7920*/  FMUL R30, R47, R34 ;  /* 0x000000222f1e7220 */ /* 0x000fe20000400000 */
[----:B------:R-:W-:Y:S01]  /*7930*/  F2FP.BF16.F32.PACK_AB R17, R23, R18 ;  /* 0x000000121711723e */ /* 0x000fe200000010ff */
[----:B------:R-:W-:Y:S01]  /*7940*/  FFMA R31, R49, R0, R31 ;  /* 0x00000000311f7223 */ /* 0x000fe2000000001f */
[----:B------:R-:W-:Y:S01]  /*7950*/  FMUL R35, R47, R35 ;  /* 0x000000232f237220 */ /* 0x000fe20000400000 */
[----:B------:R-:W-:Y:S01]  /*7960*/  F2FP.BF16.F32.PACK_AB R18, R21, R20 ;  /* 0x000000141512723e */ /* 0x000fe200000010ff */
[----:B------:R-:W-:Y:S01]  /*7970*/  FFMA R28, R49, R2, R28 ;  /* 0x00000002311c7223 */ /* 0x000fe2000000001c */
[----:B------:R-:W-:Y:S01]  /*7980*/  F2FP.BF16.F32.PACK_AB R19, R27, R22 ;  /* 0x000000161b13723e */ /* 0x000fe200000010ff */
[C---:B------:R-:W-:Y:S01]  /*7990*/  FFMA R29, R49.reuse, R3, R29 ;  /* 0x00000003311d7223 */ /* 0x040fe2000000001d */
[C---:B------:R-:W-:Y:S01]  /*79a0*/  FFMA R30, R49.reuse, R4, R30 ;  /* 0x00000004311e7223 */ /* 0x040fe2000000001e */
[----:B------:R-:W-:Y:S01]  /*79b0*/  FFMA R35, R49, R5, R35 ;  /* 0x0000000531237223 */ /* 0x000fe20000000023 */
[----:B------:R-:W-:Y:S01]  /*79c0*/  F2FP.BF16.F32.PACK_AB R24, R25, R24 ;  /* 0x000000181918723e */ /* 0x000fe200000010ff */
[----:B------:R1:W-:Y:S01]  /*79d0*/  STS.128 [R102+0x2020], R16 ;  /* 0x0020201066007388 */ /* 0x0003e20000000c00 */
[----:B------:R-:W-:Y:S02]  /*79e0*/  F2FP.BF16.F32.PACK_AB R25, R31, R26 ;  /* 0x0000001a1f19723e */ /* 0x000fe400000010ff */
[----:B------:R-:W-:Y:S02]  /*79f0*/  F2FP.BF16.F32.PACK_AB R26, R29, R28 ;  /* 0x0000001c1d1a723e */ /* 0x000fe400000010ff */
[----:B------:R-:W-:Y:S02]  /*7a00*/  F2FP.BF16.F32.PACK_AB R27, R35, R30 ;  /* 0x0000001e231b723e */ /* 0x000fe400000010ff */
[----:B------:R-:W-:Y:S02]  /*7a10*/  LEA R0, R60, UR48, 0x3 ;  /* 0x000000303c007c11 */ /* 0x000fe4000f8e18ff */
[----:B------:R-:W-:Y:S01]  /*7a20*/  @P6 SHF.L.U32 R2, R101, 0x1f, RZ ;  /* 0x0000001f65026819 */ /* 0x000fe200000006ff */
        /* <DEDUP_REMOVED lines=9> */
[----:B------:R-:W-:Y:S02]  /*7ac0*/  UIADD3 UR8, UP0, UPT, UR52, 0x680, URZ ;  /* 0x0000068034087890 */ /* 0x000fe4000ff1e0ff */
[----:B------:R-:W-:Y:S02]  /*7ad0*/  UIADD3 UR5, UPT, UPT, UR41, 0x20, URZ ;  /* 0x0000002029057890 */ /* 0x000fe4000fffe0ff */
[----:B------:R-:W-:Y:S02]  /*7ae0*/  UIADD3 UR4, UPT, UPT, UR48, 0x2200, URZ ;  /* 0x0000220030047890 */ /* 0x000fe4000fffe0ff */
[----:B------:R-:W-:Y:S01]  /*7af0*/  UIADD3.X UR9, UPT, UPT, URZ, UR53, URZ, UP0, !UPT ;  /* 0x00000035ff097290 */ /* 0x000fe200087fe4ff */
[----:B------:R-:W-:Y:S01]  /*7b00*/  UMOV UR6, UR42 ;  /* 0x0000002a00067c82 */ /* 0x000fe20008000000 */
[----:B------:R-:W-:Y:S07]  /*7b10*/  UMOV UR7, UR36 ;  /* 0x0000002400077c82 */ /* 0x000fee0008000000 */
[----:B------:R2:W-:Y:S01]  /*7b20*/  UTMASTG.3D [UR4], [UR8] ;  /* 0x00000004080073b5 */ /* 0x0005e20008010000 */
[----:B------:R0:W-:Y:S01]  /*7b30*/  UTMACMDFLUSH ;  /* 0x00000000000079b7 */ /* 0x0001e20000000000 */
[----:B--2---:R-:W-:Y:S04]  /*7b40*/  DEPBAR.LE SB0, 0x1 ;  /* 0x000080400000791a */ /* 0x004fe80000000000 */
.L_x_130:
[----:B------:R-:W-:Y:S05]  /*7b50*/  BSYNC.RECONVERGENT B0 ;  /* 0x0000000000007941 */ /* 0x000fea0003800200 */
.L_x_129:
[----:B------:R-:W-:Y:S01]  /*7b60*/  BAR.SYNC.DEFER_BLOCKING 0x1, 0x80 ;  /* 0x0042000000007b1d */ /* 0x000fe20000010000 */
[----:B------:R-:W-:Y:S04]  /*7b70*/  UIADD3 UR40, UPT, UPT, UR51, 0x1, URZ ;  /* 0x0000000133287890 */ /* 0x000fe8000fffe0ff */
[----:B------:R-:W-:Y:S04]  /*7b80*/  UISETP.NE.AND UP0, UPT, UR40, 0x4, UPT ;  /* 0x000000042800788c */ /* 0x000fe8000bf05270 */
[----:B------:R-:W-:Y:S01]  /*7b90*/  USEL UR40, UR40, URZ, UP0 ;  /* 0x000000ff28287287 */ /* 0x000fe20008000000 */
[----:B------:R2:W-:Y:S01]  /*7ba0*/  @P6 SYNCS.ARRIVE.TRANS64.RED.A1T0 RZ, [R63+URZ], RZ ;  /* 0x000000ff3fff69a7 */ /* 0x0005e200081004ff */
[----:B------:R-:W-:Y:S01]  /*7bb0*/  BSSY B1, `(.L_x_131) ;  /* 0x0000017000017945 */ /* 0x000fe20003800000 */
[----:B------:R-:W4:Y:S02]  /*7bc0*/  @P6 SYNCS.PHASECHK.TRANS64.TRYWAIT P0, [R0+URZ+0x80], R2 ;  /* 0x00008002000065a7 */ /* 0x000f2400080011ff */
[----:B----4-:R-:W-:Y:S01]  /*7bd0*/  @P6 SEL R61, RZ, 0x1, !P0 ;  /* 0x00000001ff3d6807 */ /* 0x010fe20004000000 */
[----:B--2---:R-:W-:Y:S06]  /*7be0*/  @!P6 BRA `(.L_x_132) ;  /* 0x00000000004ce947 */ /* 0x004fec0003800000 */
        /* <DEDUP_REMOVED lines=9> */
[----:B------:R-:W-:Y:S04]  /*7c80*/  SHF.L.U32 R6, R101, 0x1f, RZ ;  /* 0x0000001f65067819 */ /* 0x000fe800000006ff */
[----:B------:R-:W2:Y:S02]  /*7c90*/  SYNCS.PHASECHK.TRANS64.TRYWAIT P0, [R0+URZ+0x80], R6 ;  /* 0x00008006000075a7 */ /* 0x000ea400080011ff */
[----:B--2---:R-:W-:Y:S05]  /*7ca0*/  @!P0 BRA `(.L_x_135) ;  /* 0x0000002800108947 */ /* 0x004fea0003800000 */
.L_x_134:
[----:B------:R-:W-:Y:S05]  /*7cb0*/  BSYNC B0 ;  /* 0x0000000000007941 */ /* 0x000fea0003800000 */
.L_x_133:
[----:B------:R-:W-:Y:S02]  /*7cc0*/  ISETP.NE.AND P0, PT, R62, RZ, PT ;  /* 0x000000ff3e00720c */ /* 0x000fe40003f05270 */
[----:B------:R-:W-:Y:S11]  /*7cd0*/  IADD3 R60, PT, PT, R60, 0x1, RZ ;  /* 0x000000013c3c7810 */ /* 0x000ff60007ffe0ff */
[----:B------:R4:W1:Y:S04]  /*7ce0*/  @P0 LDS.128 R56, [R5] ;  /* 0x0000000005380984 */ /* 0x0008680000000c00 */
[----:B------:R4:W1:Y:S04]  /*7cf0*/  @P0 LDS.128 R64, [R4+0x10] ;  /* 0x0000100004400984 */ /* 0x0008680000000c00 */
[----:B------:R4:W1:Y:S04]  /*7d00*/  @P0 LDS.128 R72, [R3+0x20] ;  /* 0x0000200003480984 */ /* 0x0008680000000c00 */
[----:B------:R4:W1:Y:S02]  /*7d10*/  @P0 LDS.128 R80, [R2+0x30] ;  /* 0x0000300002500984 */ /* 0x0008640000000c00 */
.L_x_132:
[----:B------:R-:W-:Y:S05]  /*7d20*/  BSYNC B1 ;  /* 0x0000000000017941 */ /* 0x000fea0003800000 */
.L_x_131:
        /* <DEDUP_REMOVED lines=21> */
.L_x_136:
        /* <DEDUP_REMOVED lines=146> */
.L_x_138:
[----:B------:R-:W-:Y:S05]  /*87a0*/  BSYNC.RECONVERGENT B0 ;  /* 0x0000000000007941 */ /* 0x000fea0003800200 */
.L_x_137:
        /* <DEDUP_REMOVED lines=21> */
.L_x_142:
[----:B------:R-:W-:Y:S05]  /*8900*/  BSYNC B0 ;  /* 0x0000000000007941 */ /* 0x000fea0003800000 */
.L_x_141:
[----:B------:R-:W-:Y:S11]  /*8910*/  ISETP.NE.AND P0, PT, R62, RZ, PT ;  /* 0x000000ff3e00720c */ /* 0x000ff60003f05270 */
[----:B------:R-:W-:Y:S02]  /*8920*/  @!UPT UIADD3 URZ, UPT, UPT, URZ, URZ, URZ ;  /* 0x000000fffffff290 */ /* 0x000fe4000fffe0ff */
[----:B------:R4:W1:Y:S04]  /*8930*/  @P0 LDS.128 R56, [R4] ;  /* 0x0000000004380984 */ /* 0x0008680000000c00 */
[----:B------:R4:W1:Y:S04]  /*8940*/  @P0 LDS.128 R64, [R3+0x10] ;  /* 0x0000100003400984 */ /* 0x0008680000000c00 */
[----:B------:R4:W1:Y:S04]  /*8950*/  @P0 LDS.128 R72, [R2+0x20] ;  /* 0x0000200002480984 */ /* 0x0008680000000c00 */
[----:B------:R4:W1:Y:S02]  /*8960*/  @P0 LDS.128 R80, [R60+0x30] ;  /* 0x000030003c500984 */ /* 0x0008640000000c00 */
.L_x_140:
[----:B------:R-:W-:Y:S05]  /*8970*/  BSYNC B1 ;  /* 0x0000000000017941 */ /* 0x000fea0003800000 */
.L_x_139:
        /* <DEDUP_REMOVED lines=21> */
.L_x_144:
[----:B------:R-:W-:Y:S01]  /*8ad0*/  ISETP.NE.AND P0, PT, R106, RZ, PT ;  /* 0x000000ff6a00720c */ /* 0x000fe20003f05270 */
[----:B------:R-:W-:Y:S05]  /*8ae0*/  WARPSYNC.ALL ;  /* 0x0000000000007948 */ /* 0x000fea0003800000 */
[----:B------:R-:W-:Y:S01]  /*8af0*/  R2UR UR4, R48 ;  /* 0x00000000300472ca */ /* 0x000fe200000e0000 */
[----:B------:R-:W-:Y:S01]  /*8b00*/  BSSY.RECONVERGENT B0, `(.L_x_145) ;  /* 0x000008b000007945 */ /* 0x000fe20003800200 */
[C---:B-1----:R-:W-:Y:S02]  /*8b10*/  SHF.L.U32 R48, R56.reuse, 0x10, RZ ;  /* 0x0000001038307819 */ /* 0x042fe400000006ff */
[----:B------:R-:W-:Y:S02]  /*8b20*/  LOP3.LUT R50, R56, 0xffff0000, RZ, 0xc0, !PT ;  /* 0xffff000038327812 */ /* 0x000fe400078ec0ff */
[C---:B------:R-:W-:Y:S02]  /*8b30*/  SHF.L.U32 R51, R57.reuse, 0x10, RZ ;  /* 0x0000001039337819 */ /* 0x040fe400000006ff */
[----:B------:R-:W-:Y:S02]  /*8b40*/  LOP3.LUT R52, R57, 0xffff0000, RZ, 0xc0, !PT ;  /* 0xffff000039347812 */ /* 0x000fe400078ec0ff */
[C---:B------:R-:W-:Y:S02]  /*8b50*/  SHF.L.U32 R53, R58.reuse, 0x10, RZ ;  /* 0x000000103a357819 */ /* 0x040fe400000006ff */
[----:B------:R-:W-:Y:S01]  /*8b60*/  LOP3.LUT R54, R58, 0xffff0000, RZ, 0xc0, !PT ;  /* 0xffff00003a367812 */ /* 0x000fe200078ec0ff */
[----:B----4-:R-:W1:Y:S01]  /*8b70*/  LDTM.x32 R4, tmem[UR4+0x60] ;  /* 0x00006004000479ee */ /* 0x010e6200082c0000 */
[C---:B------:R-:W-:Y:S01]  /*8b80*/  SHF.L.U32 R55, R59.reuse, 0x10, RZ ;  /* 0x000000103b377819 */ /* 0x040fe200000006ff */
[----:B------:R-:W-:Y:S01]  /*8b90*/  NOP ;  /* 0x0000000000007918 */ /* 0x000fe20000000000 */
[----:B------:R-:W-:Y:S02]  /*8ba0*/  LOP3.LUT R56, R59, 0xffff0000, RZ, 0xc0, !PT ;  /* 0xffff00003b387812 */ /* 0x000fe400078ec0ff */
[C---:B------:R-:W-:Y:S02]  /*8bb0*/  SHF.L.U32 R57, R64.reuse, 0x10, RZ ;  /* 0x0000001040397819 */ /* 0x040fe400000006ff */
[----:B------:R-:W-:Y:S02]  /*8bc0*/  LOP3.LUT R58, R64, 0xffff0000, RZ, 0xc0, !PT ;  /* 0xffff0000403a7812 */ /* 0x000fe400078ec0ff */
[C---:B------:R-:W-:Y:S02]  /*8bd0*/  SHF.L.U32 R59, R65.reuse, 0x10, RZ ;  /* 0x00000010413b7819 */ /* 0x040fe400000006ff */
[----:B------:R-:W-:Y:S02]  /*8be0*/  LOP3.LUT R60, R65, 0xffff0000, RZ, 0xc0, !PT ;  /* 0xffff0000413c7812 */ /* 0x000fe400078ec0ff */
[C---:B------:R-:W-:Y:S02]  /*8bf0*/  SHF.L.U32 R61, R66.reuse, 0x10, RZ ;  /* 0x00000010423d7819 */ /* 0x040fe400000006ff */
[----:B------:R-:W-:Y:S02]  /*8c00*/  LOP3.LUT R62, R66, 0xffff0000, RZ, 0xc0, !PT ;  /* 0xffff0000423e7812 */ /* 0x000fe400078ec0ff */
[C---:B------:R-:W-:Y:S02]  /*8c10*/  SHF.L.U32 R63, R67.reuse, 0x10, RZ ;  /* 0x00000010433f7819 */ /* 0x040fe400000006ff */
[----:B------:R-:W-:Y:S02]  /*8c20*/  IADD3 R112, PT, PT, R112, 0x110, RZ ;  /* 0x0000011070707810 */ /* 0x000fe40007ffe0ff */
[----:B------:R-:W-:Y:S02]  /*8c30*/  LOP3.LUT R64, R67, 0xffff0000, RZ, 0xc0, !PT ;  /* 0xffff000043407812 */ /* 0x000fe400078ec0ff */
[C---:B------:R-:W-:Y:S01]  /*8c40*/  SHF.L.U32 R65, R72.reuse, 0x10, RZ ;  /* 0x0000001048417819 */ /* 0x040fe200000006ff */
[C---:B-1----:R-:W-:Y:S01]  /*8c50*/  FMUL R4, R47.reuse, R4 ;  /* 0x000000042f047220 */ /* 0x042fe20000400000 */
[----:B------:R-:W-:Y:S01]  /*8c60*/  LOP3.LUT R66, R72, 0xffff0000, RZ, 0xc0, !PT ;  /* 0xffff000048427812 */ /* 0x000fe200078ec0ff */
[----:B------:R-:W-:Y:S01]  /*8c70*/  FMUL R5, R47, R5 ;  /* 0x000000052f057220 */ /* 0x000fe20000400000 */
[----:B------:R-:W-:Y:S01]  /*8c80*/  LOP3.LUT R112, R112, 0xfefffff8, RZ, 0xc0, !PT ;  /* 0xfefffff870707812 */ /* 0x000fe200078ec0ff */
[----:B------:R-:W-:Y:S01]  /*8c90*/  FFMA R4, R49, R48, R4 ;  /* 0x0000003031047223 */ /* 0x000fe20000000004 */
[----:B------:R-:W-:Y:S01]  /*8ca0*/  FMUL R6, R47, R6 ;  /* 0x000000062f067220 */ /* 0x000fe20000400000 */
[----:B------:R-:W-:Y:S01]  /*8cb0*/  FFMA R5, R49, R50, R5 ;  /* 0x0000003231057223 */ /* 0x000fe20000000005 */
[----:B------:R-:W-:Y:S01]  /*8cc0*/  SHF.L.U32 R67, R73, 0x10, RZ ;  /* 0x0000001049437819 */ /* 0x000fe200000006ff */
[----:B------:R1:W-:Y:S01]  /*8cd0*/  SYNCS.ARRIVE.TRANS64.RED.A1T0 RZ, [R112+URZ], RZ ;  /* 0x000000ff70ff79a7 */ /* 0x0003e200081004ff */
[----:B------:R-:W-:Y:S01]  /*8ce0*/  FFMA R6, R49, R51, R6 ;  /* 0x0000003331067223 */ /* 0x000fe20000000006 */
[----:B------:R-:W-:Y:S01]  /*8cf0*/  FMUL R7, R47, R7 ;  /* 0x000000072f077220 */ /* 0x000fe20000400000 */
[----:B------:R-:W-:Y:S01]  /*8d00*/  F2FP.BF16.F32.PACK_AB R4, R5, R4 ;  /* 0x000000040504723e */ /* 0x000fe200000010ff */
[C---:B------:R-:W-:Y:S01]  /*8d10*/  FMUL R8, R47.reuse, R8 ;  /* 0x000000082f087220 */ /* 0x040fe20000400000 */
[----:B------:R-:W-:Y:S01]  /*8d20*/  FMUL R9, R47, R9 ;  /* 0x000000092f097220 */ /* 0x000fe20000400000 */
[----:B------:R-:W-:Y:S01]  /*8d30*/  LOP3.LUT R68, R73, 0xffff0000, RZ, 0xc0, !PT ;  /* 0xffff000049447812 */ /* 0x000fe200078ec0ff */
[C---:B------:R-:W-:Y:S01]  /*8d40*/  FFMA R7, R49.reuse, R52, R7 ;  /* 0x0000003431077223 */ /* 0x040fe20000000007 */
[C---:B------:R-:W-:Y:S01]  /*8d50*/  FFMA R8, R49.reuse, R53, R8 ;  /* 0x0000003531087223 */ /* 0x040fe20000000008 */
[C---:B------:R-:W-:Y:S01]  /*8d60*/  SHF.L.U32 R69, R74.reuse, 0x10, RZ ;  /* 0x000000104a457819 */ /* 0x040fe200000006ff */
[----:B------:R-:W-:Y:S01]  /*8d70*/  FFMA R9, R49, R54, R9 ;  /* 0x0000003631097223 */ /* 0x000fe20000000009 */
[----:B------:R-:W-:Y:S01]  /*8d80*/  FMUL R10, R47, R10 ;  /* 0x0000000a2f0a7220 */ /* 0x000fe20000400000 */
[----:B------:R-:W-:Y:S01]  /*8d90*/  F2FP.BF16.F32.PACK_AB R5, R7, R6 ;  /* 0x000000060705723e */ /* 0x000fe200000010ff */
[C---:B------:R-:W-:Y:S01]  /*8da0*/  FMUL R11, R47.reuse, R11 ;  /* 0x0000000b2f0b7220 */ /* 0x040fe20000400000 */
[----:B------:R-:W-:Y:S01]  /*8db0*/  FMUL R0, R47, R12 ;  /* 0x0000000c2f007220 */ /* 0x000fe20000400000 */
[----:B------:R-:W-:Y:S01]  /*8dc0*/  F2FP.BF16.F32.PACK_AB R6, R9, R8 ;  /* 0x000000080906723e */ /* 0x000fe200000010ff */
[C---:B------:R-:W-:Y:S01]  /*8dd0*/  FFMA R10, R49.reuse, R55, R10 ;  /* 0x00000037310a7223 */ /* 0x040fe2000000000a */
[C---:B------:R-:W-:Y:S01]  /*8de0*/  FFMA R11, R49.reuse, R56, R11 ;  /* 0x00000038310b7223 */ /* 0x040fe2000000000b */
[----:B------:R-:W-:Y:S01]  /*8df0*/  LOP3.LUT R70, R74, 0xffff0000, RZ, 0xc0, !PT ;  /* 0xffff00004a467812 */ /* 0x000fe200078ec0ff */
[----:B------:R-:W-:Y:S01]  /*8e00*/  FFMA R0, R49, R57, R0 ;  /* 0x0000003931007223 */ /* 0x000fe20000000000 */
[----:B------:R-:W-:Y:S01]  /*8e10*/  FMUL R2, R47, R13 ;  /* 0x0000000d2f027220 */ /* 0x000fe20000400000 */
[----:B------:R-:W-:Y:S01]  /*8e20*/  SHF.L.U32 R71, R75, 0x10, RZ ;  /* 0x000000104b477819 */ /* 0x000fe200000006ff */
[----:B------:R-:W-:Y:S01]  /*8e30*/  FMUL R3, R47, R14 ;  /* 0x0000000e2f037220 */ /* 0x000fe20000400000 */
[----:B------:R-:W-:Y:S01]  /*8e40*/  F2FP.BF16.F32.PACK_AB R7, R11, R10 ;  /* 0x0000000a0b07723e */ /* 0x000fe200000010ff */
[----:B------:R-:W-:Y:S01]  /*8e50*/  FFMA R2, R49, R58, R2 ;  /* 0x0000003a31027223 */ /* 0x000fe20000000002 */
[C---:B------:R-:W-:Y:S01]  /*8e60*/  FMUL R15, R47.reuse, R15 ;  /* 0x0000000f2f0f7220 */ /* 0x040fe20000400000 */
[C---:B------:R-:W-:Y:S01]  /*8e70*/  FMUL R12, R47.reuse, R16 ;  /* 0x000000102f0c7220 */ /* 0x040fe20000400000 */
[----:B------:R-:W-:Y:S01]  /*8e80*/  FMUL R13, R47, R17 ;  /* 0x000000112f0d7220 */ /* 0x000fe20000400000 */
[----:B------:R1:W-:Y:S01]  /*8e90*/  STS.128 [R104+0x6000], R4 ;  /* 0x0060000468007388 */ /* 0x0003e20000000c00 */
[----:B------:R-:W-:Y:S01]  /*8ea0*/  LOP3.LUT R72, R75, 0xffff0000, RZ, 0xc0, !PT ;  /* 0xffff00004b487812 */ /* 0x000fe200078ec0ff */
[C---:B------:R-:W-:Y:S01]  /*8eb0*/  FFMA R3, R49.reuse, R59, R3 ;  /* 0x0000003b31037223 */ /* 0x040fe20000000003 */
[----:B------:R-:W-:Y:S01]  /*8ec0*/  SHF.L.U32 R73, R80, 0x10, RZ ;  /* 0x0000001050497819 */ /* 0x000fe200000006ff */
[C---:B------:R-:W-:Y:S01]  /*8ed0*/  FFMA R15, R49.reuse, R60, R15 ;  /* 0x0000003c310f7223 */ /* 0x040fe2000000000f */
[----:B------:R-:W-:Y:S01]  /*8ee0*/  F2FP.BF16.F32.PACK_AB R8, R2, R0 ;  /* 0x000000000208723e */ /* 0x000fe200000010ff */
[C---:B------:R-:W-:Y:S01]  /*8ef0*/  FFMA R12, R49.reuse, R61, R12 ;  /* 0x0000003d310c7223 */ /* 0x040fe2000000000c */
[----:B------:R-:W-:Y:S01]  /*8f00*/  FFMA R13, R49, R62, R13 ;  /* 0x0000003e310d7223 */ /* 0x000fe2000000000d */
[C---:B------:R-:W-:Y:S01]  /*8f10*/  FMUL R14, R47.reuse, R18 ;  /* 0x000000122f0e7220 */ /* 0x040fe20000400000 */
[C---:B------:R-:W-:Y:S01]  /*8f20*/  FMUL R19, R47.reuse, R19 ;  /* 0x000000132f137220 */ /* 0x040fe20000400000 */
[C---:B------:R-:W-:Y:S01]  /*8f30*/  FMUL R16, R47.reuse, R20 ;  /* 0x000000142f107220 */ /* 0x040fe20000400000 */
[----:B------:R-:W-:Y:S01]  /*8f40*/  FMUL R17, R47, R21 ;  /* 0x000000152f117220 */ /* 0x000fe20000400000 */
[----:B------:R-:W-:Y:S01]  /*8f50*/  FFMA R14, R49, R63, R14 ;  /* 0x0000003f310e7223 */ /* 0x000fe2000000000e */
        /* <DEDUP_REMOVED lines=11> */
[----:B------:R-:W-:Y:S01]  /*9010*/  F2FP.BF16.F32.PACK_AB R9, R15, R3 ;  /* 0x000000030f09723e */ /* 0x000fe200000010ff */
[----:B------:R-:W-:Y:S01]  /*9020*/  FFMA R20, R49, R69, R20 ;  /* 0x0000004531147223 */ /* 0x000fe20000000014 */
[----:B------:R-:W-:Y:S01]  /*9030*/  F2FP.BF16.F32.PACK_AB R10, R13, R12 ;  /* 0x0000000c0d0a723e */ /* 0x000fe200000010ff */
[----:B------:R-:W-:Y:S01]  /*9040*/  FMUL R24, R47, R28 ;  /* 0x0000001c2f187220 */ /* 0x000fe20000400000 */
[----:B------:R-:W-:Y:S01]  /*9050*/  F2FP.BF16.F32.PACK_AB R11, R19, R14 ;  /* 0x0000000e130b723e */ /* 0x000fe200000010ff */
[----:B------:R-:W-:Y:S01]  /*9060*/  FFMA R21, R49, R70, R21 ;  /* 0x0000004631157223 */ /* 0x000fe20000000015 */
[----:B------:R-:W-:Y:S01]  /*9070*/  LOP3.LUT R74, R80, 0xffff0000, RZ, 0xc0, !PT ;  /* 0xffff0000504a7812 */ /* 0x000fe200078ec0ff */
[----:B------:R-:W-:Y:S01]  /*9080*/  FMUL R25, R47, R29 ;  /* 0x0000001d2f197220 */ /* 0x000fe20000400000 */
[----:B------:R-:W-:Y:S01]  /*9090*/  SHF.L.U32 R75, R81, 0x10, RZ ;  /* 0x00000010514b7819 */ /* 0x000fe200000006ff */
[----:B------:R1:W-:Y:S01]  /*90a0*/  STS.128 [R103+0x6010], R8 ;  /* 0x0060100867007388 */ /* 0x0003e20000000c00 */
[----:B------:R-:W-:Y:S01]  /*90b0*/  FFMA R22, R49, R71, R22 ;  /* 0x0000004731167223 */ /* 0x000fe20000000016 */
[----:B------:R-:W-:Y:S01]  /*90c0*/  LOP3.LUT R76, R81, 0xffff0000, RZ, 0xc0, !PT ;  /* 0xffff0000514c7812 */ /* 0x000fe200078ec0ff */
[----:B------:R-:W-:Y:S01]  /*90d0*/  FMUL R26, R47, R30 ;  /* 0x0000001e2f1a7220 */ /* 0x000fe20000400000 */
[----:B------:R-:W-:Y:S01]  /*90e0*/  FFMA R27, R49, R72, R27 ;  /* 0x00000048311b7223 */ /* 0x000fe2000000001b */
[C---:B------:R-:W-:Y:S01]  /*90f0*/  SHF.L.U32 R77, R82.reuse, 0x10, RZ ;  /* 0x00000010524d7819 */ /* 0x040fe200000006ff */
[----:B------:R-:W-:Y:S01]  /*9100*/  FMUL R31, R47, R31 ;  /* 0x0000001f2f1f7220 */ /* 0x000fe20000400000 */
[----:B------:R-:W-:Y:S01]  /*9110*/  FFMA R24, R49, R73, R24 ;  /* 0x0000004931187223 */ /* 0x000fe20000000018 */
[----:B------:R-:W-:Y:S01]  /*9120*/  LOP3.LUT R78, R82, 0xffff0000, RZ, 0xc0, !PT ;  /* 0xffff0000524e7812 */ /* 0x000fe200078ec0ff */
[----:B------:R-:W-:Y:S01]  /*9130*/  FMUL R28, R47, R32 ;  /* 0x000000202f1c7220 */ /* 0x000fe20000400000 */
[----:B------:R-:W-:Y:S01]  /*9140*/  FFMA R25, R49, R74, R25 ;  /* 0x0000004a31197223 */ /* 0x000fe20000000019 */
[----:B------:R-:W-:Y:S01]  /*9150*/  SHF.L.U32 R79, R83, 0x10, RZ ;  /* 0x00000010534f7819 */ /* 0x000fe200000006ff */
[----:B------:R-:W-:Y:S01]  /*9160*/  FMUL R29, R47, R33 ;  /* 0x000000212f1d7220 */ /* 0x000fe20000400000 */
[----:B------:R-:W-:Y:S01]  /*9170*/  F2FP.BF16.F32.PACK_AB R16, R17, R16 ;  /* 0x000000101110723e */ /* 0x000fe200000010ff */
[----:B------:R-:W-:Y:S01]  /*9180*/  FFMA R26, R49, R75, R26 ;  /* 0x0000004b311a7223 */ /* 0x000fe2000000001a */
[----:B------:R-:W-:Y:S01]  /*9190*/  LOP3.LUT R80, R83, 0xffff0000, RZ, 0xc0, !PT ;  /* 0xffff000053507812 */ /* 0x000fe200078ec0ff */
        /* <DEDUP_REMOVED lines=33> */
.L_x_146:
[----:B------:R-:W-:Y:S05]  /*93b0*/  BSYNC.RECONVERGENT B0 ;  /* 0x0000000000007941 */ /* 0x000fea0003800200 */
.L_x_145:
[----:B------:R-:W-:Y:S01]  /*93c0*/  BAR.SYNC.DEFER_BLOCKING 0x1, 0x80 ;  /* 0x0042000000007b1d */ /* 0x000fe20000010000 */
[----:B------:R-:W-:Y:S01]  /*93d0*/  UISETP.NE.AND UP0, UPT, UR49, -0x4, UPT ;  /* 0xfffffffc3100788c */ /* 0x000fe2000bf05270 */
[----:B------:R-:W-:Y:S08]  /*93e0*/  IADD3 R45, PT, PT, R45, 0x1, RZ ;  /* 0x000000012d2d7810 */ /* 0x000ff00007ffe0ff */
[----:B------:R-:W-:Y:S05]  /*93f0*/  BRA.U !UP0, `(.L_x_147) ;  /* 0x0000000108287547 */ /* 0x000fea000b800000 */
[----:B------:R-:W-:Y:S01]  /*9400*/  ISETP.NE.AND P0, PT, R111, RZ, PT ;  /* 0x000000ff6f00720c */ /* 0x000fe20003f05270 */
[----:B------:R-:W-:Y:S01]  /*9410*/  IMAD.U32 R2, RZ, RZ, UR51 ;  /* 0x00000033ff027e24 */ /* 0x000fe2000f8e00ff */
[----:B------:R-:W-:Y:S01]  /*9420*/  UIADD3 UR51, UPT, UPT, UR51, 0x1, URZ ;  /* 0x0000000133337890 */ /* 0x000fe2000fffe0ff */
[----:B------:R-:W-:Y:S03]  /*9430*/  IMAD.U32 R0, RZ, RZ, UR37 ;  /* 0x00000025ff007e24 */ /* 0x000fe6000f8e00ff */
[----:B------:R-:W-:Y:S04]  /*9440*/  UISETP.NE.AND UP0, UPT, UR51, 0x4, UPT ;  /* 0x000000043300788c */ /* 0x000fe8000bf05270 */
[----:B------:R-:W-:Y:S03]  /*9450*/  USEL UR51, UR51, URZ, UP0 ;  /* 0x000000ff33337287 */ /* 0x000fe60008000000 */
[----:B------:R-:W-:Y:S05]  /*9460*/  @P0 LEA R2, R2, UR48, 0x3 ;  /* 0x0000003002020c11 */ /* 0x000fea000f8e18ff */
[----:B------:R-:W-:Y:S05]  /*9470*/  @P0 VIADD R2, R2, 0xa0 ;  /* 0x000000a002020836 */ /* 0x000fea0000000000 */
[----:B------:R-:W-:Y:S04]  /*9480*/  @P0 PRMT R0, R0, 0x654, R2 ;  /* 0x0000065400000816 */ /* 0x000fe80000000002 */
[----:B------:R2:W-:Y:S03]  /*9490*/  @P0 SYNCS.ARRIVE.TRANS64.RED.A1T0 RZ, [R0+URZ], RZ ;  /* 0x000000ff00ff09a7 */ /* 0x0005e600081004ff */
.L_x_147:
[----:B------:R-:W-:Y:S01]  /*94a0*/  ISETP.NE.AND P2, PT, R107, RZ, PT ;  /* 0x000000ff6b00720c */ /* 0x000fe20003f45270 */
[----:B------:R-:W-:Y:S01]  /*94b0*/  UIADD3 UR49, UPT, UPT, UR49, 0x4, URZ ;  /* 0x0000000431317890 */ /* 0x000fe2000fffe0ff */
[----:B------:R-:W-:Y:S01]  /*94c0*/  ISETP.NE.AND P0, PT, R109, 0x2, PT ;  /* 0x000000026d00780c */ /* 0x000fe20003f05270 */
[----:B------:R-:W-:Y:S01]  /*94d0*/  IMAD.IADD R15, R43, 0x1, R90 ;  /* 0x000000012b0f7824 */ /* 0x000fe200078e025a */
[----:B------:R-:W-:Y:S01]  /*94e0*/  ISETP.NE.AND P1, PT, R45, 0x4, PT ;  /* 0x000000042d00780c */ /* 0x000fe20003f25270 */
[----:B------:R-:W-:Y:S01]  /*94f0*/  IMAD.IADD R14, R44, 0x1, R91 ;  /* 0x000000012c0e7824 */ /* 0x000fe200078e025b */
[----:B------:R-:W-:Y:S02]  /*9500*/  SEL R2, RZ, 0x1, P0 ;  /* 0x00000001ff027807 */ /* 0x000fe40000000000 */
[----:B--2---:R-:W-:Y:S02]  /*9510*/  SEL R0, RZ, 0x1, P1 ;  /* 0x00000001ff007807 */ /* 0x004fe40000800000 */
[----:B------:R-:W-:Y:S02]  /*9520*/  LOP3.LUT R99, R99, R2, RZ, 0x3c, !PT ;  /* 0x0000000263637212 */ /* 0x000fe400078e3cff */
[----:B------:R-:W-:Y:S02]  /*9530*/  LOP3.LUT R100, R100, R0, RZ, 0x3c, !PT ;  /* 0x0000000064647212 */ /* 0x000fe400078e3cff */
[----:B------:R-:W-:Y:S02]  /*9540*/  @P2 R2UR UR36, R98 ;  /* 0x00000000622422ca */ /* 0x000fe400000e0000 */
[----:B------:R-:W-:Y:S02]  /*9550*/  SEL R109, R109, RZ, P0 ;  /* 0x000000ff6d6d7207 */ /* 0x000fe40000000000 */
[----:B------:R-:W-:Y:S01]  /*9560*/  SEL R45, R45, RZ, P1 ;  /* 0x000000ff2d2d7207 */ /* 0x000fe20000800000 */
[----:B------:R-:W-:Y:S10]  /*9570*/  @P2 BRA `(.L_x_148) ;  /* 0xffffffc000542947 */ /* 0x000ff4000383ffff */
[----:B------:R-:W-:-:S09]  /*9580*/  UISETP.NE.AND UP0, UPT, UR50, URZ, UPT ;  /* 0x000000ff3200728c */ /* 0x000fd2000bf05270 */
[----:B------:R-:W-:Y:S05]  /*9590*/  BRA.U !UP0, `(.L_x_149) ;  /* 0x0000000108487547 */ /* 0x000fea000b800000 */
[----:B------:R-:W2:Y:S02]  /*95a0*/  LDCU.64 UR4, c[0x0][0x890] ;  /* 0x00011200ff0477ac */ /* 0x000ea40008000a00 */
[----:B--2---:R-:W-:-:S04]  /*95b0*/  UISETP.NE.U32.AND UP0, UPT, UR4, URZ, UPT ;  /* 0x000000ff0400728c */ /* 0x004fc8000bf05070 */
[----:B------:R-:W-:-:S09]  /*95c0*/  UISETP.NE.AND.EX UP0, UPT, UR5, URZ, UPT, UP0 ;  /* 0x000000ff0500728c */ /* 0x000fd2000bf05300 */
[----:B------:R-:W-:Y:S05]  /*95d0*/  BRA.U UP0, `(.L_x_150) ;  /* 0x00000001000c7547 */ /* 0x000fea000b800000 */
[----:B------:R-:W-:-:S13]  /*95e0*/  FSETP.NEU.AND P0, PT, R49, RZ, PT ;  /* 0x000000ff3100720b */ /* 0x000fda0003f0d000 */
[----:B------:R-:W-:Y:S05]  /*95f0*/  @!P0 EXIT ;  /* 0x000000000000894d */ /* 0x000fea0003800000 */
[----:B------:R-:W-:Y:S05]  /*9600*/  BRA `(.L_x_149) ;  /* 0x00000000002c7947 */ /* 0x000fea0003800000 */
.L_x_150:
[----:B------:R-:W-:Y:S01]  /*9610*/  ISETP.NE.AND P0, PT, R108, RZ, PT ;  /* 0x000000ff6c00720c */ /* 0x000fe20003f05270 */
[----:B------:R-:W-:-:S12]  /*9620*/  BSSY.RECONVERGENT B0, `(.L_x_149) ;  /* 0x0000009000007945 */ /* 0x000fd80003800200 */
[----:B------:R-:W-:Y:S05]  /*9630*/  @P0 BRA `(.L_x_151) ;  /* 0x0000000000140947 */ /* 0x000fea0003800000 */
[----:B------:R-:W2:Y:S02]  /*9640*/  LDCU.64 UR4, c[0x0][0x888] ;  /* 0x00011100ff0477ac */ /* 0x000ea40008000a00 */
[----:B--2---:R-:W-:-:S04]  /*9650*/  ISETP.NE.U32.AND P0, PT, RZ, UR4, PT ;  /* 0x00000004ff007c0c */ /* 0x004fc8000bf05070 */
[----:B------:R-:W-:-:S13]  /*9660*/  ISETP.NE.AND.EX P0, PT, RZ, UR5, PT, P0 ;  /* 0x00000005ff007c0c */ /* 0x000fda000bf05300 */
[----:B------:R-:W-:Y:S05]  /*9670*/  @!P0 EXIT ;  /* 0x000000000000894d */ /* 0x000fea0003800000 */
[----:B------:R-:W-:Y:S05]  /*9680*/  BRA `(.L_x_152) ;  /* 0x0000000000087947 */ /* 0x000fea0003800000 */
.L_x_151:
[----:B------:R-:W-:-:S13]  /*9690*/  FSETP.NEU.AND P0, PT, R49, RZ, PT ;  /* 0x000000ff3100720b */ /* 0x000fda0003f0d000 */
[----:B------:R-:W-:Y:S05]  /*96a0*/  @!P0 EXIT ;  /* 0x000000000000894d */ /* 0x000fea0003800000 */
.L_x_152:
[----:B------:R-:W-:Y:S05]  /*96b0*/  BSYNC.RECONVERGENT B0 ;  /* 0x0000000000007941 */ /* 0x000fea0003800200 */
.L_x_149:
[----:B------:R-:W-:Y:S01]  /*96c0*/  ULEA UR4, UR51, UR48, 0x3 ;  /* 0x0000003033047291 */ /* 0x000fe2000f8e18ff */
[----:B------:R-:W-:-:S04]  /*96d0*/  DEPBAR.LE SB0, 0x0 ;  /* 0x000080000000791a */ /* 0x000fc80000000000 */
[----:B------:R-:W-:-:S04]  /*96e0*/  UIADD3 UR4, UPT, UPT, UR4, 0xa0, URZ ;  /* 0x000000a004047890 */ /* 0x000fc8000fffe0ff */
[----:B------:R-:W-:-:S09]  /*96f0*/  UPRMT UR4, UR37, 0x654, UR4 ;  /* 0x0000065425047896 */ /* 0x000fd20008000004 */
[----:B------:R-:W-:Y:S01]  /*9700*/  SYNCS.ARRIVE.TRANS64.RED.A1T0 RZ, [UR4], RZ ;  /* 0x000000ffffff79a7 */ /* 0x000fe20008100404 */
[----:B------:R-:W-:Y:S05]  /*9710*/  EXIT ;  /* 0x000000000000794d */ /* 0x000fea0003800000 */
.L_x_24:
[----:B--2---:R2:W4:Y:S02]  /*9720*/  SYNCS.PHASECHK.TRANS64.TRYWAIT P0, [R2+URZ+0x140], R3 ;  /* 0x00014003020075a7 */ /* 0x00452400080011ff */
[----:B----4-:R-:W-:Y:S05]  /*9730*/  @!P0 NANOSLEEP.SYNCS 0x989680 ;  /* 0x009896800000895d */ /* 0x010fea0003900000 */
[----:B------:R-:W4:Y:S02]  /*9740*/  @!P0 SYNCS.PHASECHK.TRANS64 P0, [R2+URZ+0x140], R3 ;  /* 0x00014003020085a7 */ /* 0x000f2400080010ff */
[----:B----4-:R-:W-:Y:S05]  /*9750*/  @!P0 BRA `(.L_x_24) ;  /* 0xfffffffc00f08947 */ /* 0x010fea000383ffff */
[----:B------:R-:W-:Y:S05]  /*9760*/  BRA `(.L_x_153) ;  /* 0xffffff8000487947 */ /* 0x000fea000383ffff */
.L_x_27:
[----:B------:R-:W-:-:S07]  /*9770*/  MOV R2, UR33 ;  /* 0x0000002100027c02 */ /* 0x000fce0008000f00 */
.L_x_154:
[----:B-1----:R1:W2:Y:S02]  /*9780*/  SYNCS.PHASECHK.TRANS64.TRYWAIT P0, [R2+URZ+0x40], R4 ;  /* 0x00004004020075a7 */ /* 0x0022a400080011ff */
[----:B--2---:R-:W-:Y:S05]  /*9790*/  @!P0 NANOSLEEP.SYNCS 0x989680 ;  /* 0x009896800000895d */ /* 0x004fea0003900000 */
[----:B------:R-:W2:Y:S02]  /*97a0*/  @!P0 SYNCS.PHASECHK.TRANS64 P0, [R2+URZ+0x40], R4 ;  /* 0x00004004020085a7 */ /* 0x000ea400080010ff */
[----:B--2---:R-:W-:Y:S05]  /*97b0*/  @!P0 BRA `(.L_x_154) ;  /* 0xfffffffc00f08947 */ /* 0x004fea000383ffff */
[----:B------:R-:W-:Y:S05]  /*97c0*/  BRA `(.L_x_26) ;  /* 0xffffff8000b07947 */ /* 0x000fea000383ffff */
.L_x_34:
[----:B-1----:R-:W-:-:S07]  /*97d0*/  MOV R2, UR17 ;  /* 0x0000001100027c02 */ /* 0x002fce0008000f00 */
.L_x_155:
[----:B-1----:R1:W2:Y:S02]  /*97e0*/  SYNCS.PHASECHK.TRANS64.TRYWAIT P0, [R2+URZ+0x40], R4 ;  /* 0x00004004020075a7 */ /* 0x0022a400080011ff */
[----:B--2---:R-:W-:Y:S05]  /*97f0*/  @!P0 NANOSLEEP.SYNCS 0x989680 ;  /* 0x009896800000895d */ /* 0x004fea0003900000 */
[----:B------:R-:W2:Y:S02]  /*9800*/  @!P0 SYNCS.PHASECHK.TRANS64 P0, [R2+URZ+0x40], R4 ;  /* 0x00004004020085a7 */ /* 0x000ea400080010ff */
[----:B--2---:R-:W-:Y:S05]  /*9810*/  @!P0 BRA `(.L_x_155) ;  /* 0xfffffffc00f08947 */ /* 0x004fea000383ffff */
[----:B------:R-:W-:Y:S05]  /*9820*/  BRA `(.L_x_33) ;  /* 0xffffff84006c7947 */ /* 0x000fea000383ffff */
.L_x_39:
[----:B-1----:R1:W2:Y:S02]  /*9830*/  SYNCS.PHASECHK.TRANS64.TRYWAIT P0, [R2+URZ+0xd0], R3 ;  /* 0x0000d003020075a7 */ /* 0x0022a400080011ff */
[----:B--2---:R-:W-:Y:S05]  /*9840*/  @!P0 NANOSLEEP.SYNCS 0x989680 ;  /* 0x009896800000895d */ /* 0x004fea0003900000 */
[----:B------:R-:W2:Y:S02]  /*9850*/  @!P0 SYNCS.PHASECHK.TRANS64 P0, [R2+URZ+0xd0], R3 ;  /* 0x0000d003020085a7 */ /* 0x000ea400080010ff */
[----:B--2---:R-:W-:Y:S05]  /*9860*/  @!P0 BRA `(.L_x_39) ;  /* 0xfffffffc00f08947 */ /* 0x004fea000383ffff */
[----:B------:R-:W-:Y:S05]  /*9870*/  BRA `(.L_x_156) ;  /* 0xffffff8800107947 */ /* 0x000fea000383ffff */
.L_x_43:
[----:B---3--:R-:W-:-:S07]  /*9880*/  MOV R0, UR4 ;  /* 0x0000000400007c02 */ /* 0x008fce0008000f00 */
.L_x_157:
[----:B-1----:R1:W2:Y:S02]  /*9890*/  SYNCS.PHASECHK.TRANS64.TRYWAIT P0, [R0+URZ], R2 ;  /* 0x00000002000075a7 */ /* 0x0022a400080011ff */
[----:B--2---:R-:W-:Y:S05]  /*98a0*/  @!P0 NANOSLEEP.SYNCS 0x989680 ;  /* 0x009896800000895d */ /* 0x004fea0003900000 */
[----:B------:R-:W2:Y:S02]  /*98b0*/  @!P0 SYNCS.PHASECHK.TRANS64 P0, [R0+URZ], R2 ;  /* 0x00000002000085a7 */ /* 0x000ea400080010ff */
[----:B--2---:R-:W-:Y:S05]  /*98c0*/  @!P0 BRA `(.L_x_157) ;  /* 0xfffffffc00f08947 */ /* 0x004fea000383ffff */
[----:B------:R-:W-:Y:S05]  /*98d0*/  BRA `(.L_x_158) ;  /* 0xffffff8c00807947 */ /* 0x000fea000383ffff */
.L_x_44:
[----:B---3--:R-:W-:-:S07]  /*98e0*/  MOV R0, UR4 ;  /* 0x0000000400007c02 */ /* 0x008fce0008000f00 */
.L_x_159:
[----:B-1----:R1:W2:Y:S02]  /*98f0*/  SYNCS.PHASECHK.TRANS64.TRYWAIT P0, [R0+URZ], R3 ;  /* 0x00000003000075a7 */ /* 0x0022a400080011ff */
[----:B--2---:R-:W-:Y:S05]  /*9900*/  @!P0 NANOSLEEP.SYNCS 0x989680 ;  /* 0x009896800000895d */ /* 0x004fea0003900000 */
[----:B------:R-:W2:Y:S02]  /*9910*/  @!P0 SYNCS.PHASECHK.TRANS64 P0, [R0+URZ], R3 ;  /* 0x00000003000085a7 */ /* 0x000ea400080010ff */
[----:B--2---:R-:W-:Y:S05]  /*9920*/  @!P0 BRA `(.L_x_159) ;  /* 0xfffffffc00f08947 */ /* 0x004fea000383ffff */
[----:B------:R-:W-:Y:S05]  /*9930*/  BRA `(.L_x_160) ;  /* 0xffffff8c008c7947 */ /* 0x000fea000383ffff */
.L_x_45:
[----:B---3--:R-:W-:-:S07]  /*9940*/  MOV R0, UR4 ;  /* 0x0000000400007c02 */ /* 0x008fce0008000f00 */
.L_x_161:
[----:B-1----:R1:W2:Y:S02]  /*9950*/  SYNCS.PHASECHK.TRANS64.TRYWAIT P0, [R0+URZ], R3 ;  /* 0x00000003000075a7 */ /* 0x0022a400080011ff */
[----:B--2---:R-:W-:Y:S05]  /*9960*/  @!P0 NANOSLEEP.SYNCS 0x989680 ;  /* 0x009896800000895d */ /* 0x004fea0003900000 */
[----:B------:R-:W2:Y:S02]  /*9970*/  @!P0 SYNCS.PHASECHK.TRANS64 P0, [R0+URZ], R3 ;  /* 0x00000003000085a7 */ /* 0x000ea400080010ff */
[----:B--2---:R-:W-:Y:S05]  /*9980*/  @!P0 BRA `(.L_x_161) ;  /* 0xfffffffc00f08947 */ /* 0x004fea000383ffff */
[----:B------:R-:W-:Y:S05]  /*9990*/  BRA `(.L_x_162) ;  /* 0xffffff8c00987947 */ /* 0x000fea000383ffff */
.L_x_46:
[----:B---3--:R-:W-:-:S07]  /*99a0*/  MOV R0, UR4 ;  /* 0x0000000400007c02 */ /* 0x008fce0008000f00 */
.L_x_163:
[----:B-1----:R1:W2:Y:S02]  /*99b0*/  SYNCS.PHASECHK.TRANS64.TRYWAIT P0, [R0+URZ], R3 ;  /* 0x00000003000075a7 */ /* 0x0022a400080011ff */
[----:B--2---:R-:W-:Y:S05]  /*99c0*/  @!P0 NANOSLEEP.SYNCS 0x989680 ;  /* 0x009896800000895d */ /* 0x004fea0003900000 */
[----:B------:R-:W2:Y:S02]  /*99d0*/  @!P0 SYNCS.PHASECHK.TRANS64 P0, [R0+URZ], R3 ;  /* 0x00000003000085a7 */ /* 0x000ea400080010ff */
[----:B--2---:R-:W-:Y:S05]  /*99e0*/  @!P0 BRA `(.L_x_163) ;  /* 0xfffffffc00f08947 */ /* 0x004fea000383ffff */
[----:B------:R-:W-:Y:S05]  /*99f0*/  BRA `(.L_x_164) ;  /* 0xffffff8c00a47947 */ /* 0x000fea000383ffff */
.L_x_47:
[----:B---3--:R-:W-:-:S07]  /*9a00*/  MOV R0, UR4 ;  /* 0x0000000400007c02 */ /* 0x008fce0008000f00 */
.L_x_165:
[----:B-1----:R1:W2:Y:S02]  /*9a10*/  SYNCS.PHASECHK.TRANS64.TRYWAIT P0, [R0+URZ], R3 ;  /* 0x00000003000075a7 */ /* 0x0022a400080011ff */
[----:B--2---:R-:W-:Y:S05]  /*9a20*/  @!P0 NANOSLEEP.SYNCS 0x989680 ;  /* 0x009896800000895d */ /* 0x004fea0003900000 */
[----:B------:R-:W2:Y:S02]  /*9a30*/  @!P0 SYNCS.PHASECHK.TRANS64 P0, [R0+URZ], R3 ;  /* 0x00000003000085a7 */ /* 0x000ea400080010ff */
[----:B--2---:R-:W-:Y:S05]  /*9a40*/  @!P0 BRA `(.L_x_165) ;  /* 0xfffffffc00f08947 */ /* 0x004fea000383ffff */
[----:B------:R-:W-:Y:S05]  /*9a50*/  BRA `(.L_x_166) ;  /* 0xffffff8c00b07947 */ /* 0x000fea000383ffff */
.L_x_48:
[----:B---3--:R-:W-:-:S07]  /*9a60*/  MOV R0, UR4 ;  /* 0x0000000400007c02 */ /* 0x008fce0008000f00 */
.L_x_167:
[----:B-1----:R1:W2:Y:S02]  /*9a70*/  SYNCS.PHASECHK.TRANS64.TRYWAIT P0, [R0+URZ], R3 ;  /* 0x00000003000075a7 */ /* 0x0022a400080011ff */
[----:B--2---:R-:W-:Y:S05]  /*9a80*/  @!P0 NANOSLEEP.SYNCS 0x989680 ;  /* 0x009896800000895d */ /* 0x004fea0003900000 */
[----:B------:R-:W2:Y:S02]  /*9a90*/  @!P0 SYNCS.PHASECHK.TRANS64 P0, [R0+URZ], R3 ;  /* 0x00000003000085a7 */ /* 0x000ea400080010ff */
[----:B--2---:R-:W-:Y:S05]  /*9aa0*/  @!P0 BRA `(.L_x_167) ;  /* 0xfffffffc00f08947 */ /* 0x004fea000383ffff */
[----:B------:R-:W-:Y:S05]  /*9ab0*/  BRA `(.L_x_168) ;  /* 0xffffff8c00bc7947 */ /* 0x000fea000383ffff */
.L_x_49:
[----:B---3--:R-:W-:-:S07]  /*9ac0*/  MOV R0, UR4 ;  /* 0x0000000400007c02 */ /* 0x008fce0008000f00 */
.L_x_169:
[----:B-1----:R1:W2:Y:S02]  /*9ad0*/  SYNCS.PHASECHK.TRANS64.TRYWAIT P0, [R0+URZ], R3 ;  /* 0x00000003000075a7 */ /* 0x0022a400080011ff */
[----:B--2---:R-:W-:Y:S05]  /*9ae0*/  @!P0 NANOSLEEP.SYNCS 0x989680 ;  /* 0x009896800000895d */ /* 0x004fea0003900000 */
[----:B------:R-:W2:Y:S02]  /*9af0*/  @!P0 SYNCS.PHASECHK.TRANS64 P0, [R0+URZ], R3 ;  /* 0x00000003000085a7 */ /* 0x000ea400080010ff */
[----:B--2---:R-:W-:Y:S05]  /*9b00*/  @!P0 BRA `(.L_x_169) ;  /* 0xfffffffc00f08947 */ /* 0x004fea000383ffff */
[----:B------:R-:W-:Y:S05]  /*9b10*/  BRA `(.L_x_170) ;  /* 0xffffff8c00c87947 */ /* 0x000fea000383ffff */
.L_x_52:
[----:B-1----:R1:W2:Y:S02]  /*9b20*/  SYNCS.PHASECHK.TRANS64.TRYWAIT P0, [R0+URZ+0x130], R4 ;  /* 0x00013004000075a7 */ /* 0x0022a400080011ff */
[----:B--2---:R-:W-:Y:S05]  /*9b30*/  @!P0 NANOSLEEP.SYNCS 0x989680 ;  /* 0x009896800000895d */ /* 0x004fea0003900000 */
[----:B------:R-:W2:Y:S02]  /*9b40*/  @!P0 SYNCS.PHASECHK.TRANS64 P0, [R0+URZ+0x130], R4 ;  /* 0x00013004000085a7 */ /* 0x000ea400080010ff */
[----:B--2---:R-:W-:Y:S05]  /*9b50*/  @!P0 BRA `(.L_x_52) ;  /* 0xfffffffc00f08947 */ /* 0x004fea000383ffff */
[----:B------:R-:W-:Y:S05]  /*9b60*/  BRA `(.L_x_171) ;  /* 0xffffff9000287947 */ /* 0x000fea000383ffff */
.L_x_53:
[----:B------:R-:W-:-:S07]  /*9b70*/  MOV R0, UR5 ;  /* 0x0000000500007c02 */ /* 0x000fce0008000f00 */
.L_x_172:
[----:B-1----:R1:W2:Y:S02]  /*9b80*/  SYNCS.PHASECHK.TRANS64.TRYWAIT P0, [R0+URZ+0xe0], R5 ;  /* 0x0000e005000075a7 */ /* 0x0022a400080011ff */
[----:B--2---:R-:W-:Y:S05]  /*9b90*/  @!P0 NANOSLEEP.SYNCS 0x989680 ;  /* 0x009896800000895d */ /* 0x004fea0003900000 */
[----:B------:R-:W2:Y:S02]  /*9ba0*/  @!P0 SYNCS.PHASECHK.TRANS64 P0, [R0+URZ+0xe0], R5 ;  /* 0x0000e005000085a7 */ /* 0x000ea400080010ff */
[----:B--2---:R-:W-:Y:S05]  /*9bb0*/  @!P0 BRA `(.L_x_172) ;  /* 0xfffffffc00f08947 */ /* 0x004fea000383ffff */
[----:B------:R-:W-:Y:S05]  /*9bc0*/  BRA `(.L_x_173) ;  /* 0xffffff9000387947 */ /* 0x000fea000383ffff */
.L_x_54:
[----:B-1----:R1:W2:Y:S02]  /*9bd0*/  SYNCS.PHASECHK.TRANS64.TRYWAIT P1, [R0+URZ+0xd0], R4 ;  /* 0x0000d004000075a7 */ /* 0x0022a400080211ff */
[----:B--2---:R-:W-:Y:S05]  /*9be0*/  @!P1 NANOSLEEP.SYNCS 0x989680 ;  /* 0x009896800000995d */ /* 0x004fea0003900000 */
[----:B------:R-:W2:Y:S02]  /*9bf0*/  @!P1 SYNCS.PHASECHK.TRANS64 P1, [R0+URZ+0xd0], R4 ;  /* 0x0000d004000095a7 */ /* 0x000ea400080210ff */
[----:B--2---:R-:W-:Y:S05]  /*9c00*/  @!P1 BRA `(.L_x_54) ;  /* 0xfffffffc00f09947 */ /* 0x004fea000383ffff */
[----:B------:R-:W-:Y:S05]  /*9c10*/  BRA `(.L_x_174) ;  /* 0xffffff9000687947 */ /* 0x000fea000383ffff */
.L_x_57:
[----:B------:R-:W-:-:S07]  /*9c20*/  MOV R0, UR5 ;  /* 0x0000000500007c02 */ /* 0x000fce0008000f00 */
.L_x_175:
[----:B-1----:R1:W2:Y:S02]  /*9c30*/  SYNCS.PHASECHK.TRANS64.TRYWAIT P0, [R0+URZ+0xe0], R2 ;  /* 0x0000e002000075a7 */ /* 0x0022a400080011ff */
[----:B--2---:R-:W-:Y:S05]  /*9c40*/  @!P0 NANOSLEEP.SYNCS 0x989680 ;  /* 0x009896800000895d */ /* 0x004fea0003900000 */
[----:B------:R-:W2:Y:S02]  /*9c50*/  @!P0 SYNCS.PHASECHK.TRANS64 P0, [R0+URZ+0xe0], R2 ;  /* 0x0000e002000085a7 */ /* 0x000ea400080010ff */
[----:B--2---:R-:W-:Y:S05]  /*9c60*/  @!P0 BRA `(.L_x_175) ;  /* 0xfffffffc00f08947 */ /* 0x004fea000383ffff */
[----:B------:R-:W-:Y:S05]  /*9c70*/  BRA `(.L_x_56) ;  /* 0xffffff9000bc7947 */ /* 0x000fea000383ffff */
.L_x_66:
[----:B-1----:R-:W-:-:S04]  /*9c80*/  MOV R4, UR6 ;  /* 0x0000000600047c02 */ /* 0x002fc80008000f00 */
[----:B------:R1:W2:Y:S03]  /*9c90*/  SYNCS.PHASECHK.TRANS64.TRYWAIT P0, [R4+URZ+0x8], R5 ;  /* 0x00000805040075a7 */ /* 0x0002a600080011ff */
[----:B--2---:R-:W-:Y:S05]  /*9ca0*/  @!P0 NANOSLEEP.SYNCS 0x989680 ;  /* 0x009896800000895d */ /* 0x004fea0003900000 */
[----:B------:R-:W2:Y:S02]  /*9cb0*/  @!P0 SYNCS.PHASECHK.TRANS64 P0, [R4+URZ+0x8], R5 ;  /* 0x00000805040085a7 */ /* 0x000ea400080010ff */
[----:B--2---:R-:W-:Y:S05]  /*9cc0*/  @!P0 BRA `(.L_x_66) ;  /* 0xfffffffc00ec8947 */ /* 0x004fea000383ffff */
[----:B------:R-:W-:Y:S05]  /*9cd0*/  BRA `(.L_x_65) ;  /* 0xffffff9400707947 */ /* 0x000fea000383ffff */
.L_x_68:
[----:B------:R-:W-:Y:S01]  /*9ce0*/  BSSY B0, `(.L_x_176) ;  /* 0x0000006000007945 */ /* 0x000fe20003800000 */
[----:B------:R-:W-:-:S07]  /*9cf0*/  MOV R15, 0xffffffff ;  /* 0xffffffff000f7802 */ /* 0x000fce0000000f00 */
[----:B-1---5:R-:W-:Y:S05]  /*9d00*/  WARPSYNC.COLLECTIVE R15, `(.L_x_177) ;  /* 0x000000000f0c7348 */ /* 0x022fea0003c00000 */
[----:B------:R-:W-:Y:S02]  /*9d10*/  ELECT P6, UR79, PT ;  /* 0x00000000004f782f */ /* 0x000fe400038c0000 */
[----:B------:R-:W-:Y:S01]  /*9d20*/  MOV R14, UR79 ;  /* 0x0000004f000e7c02 */ /* 0x000fe20008000f00 */
[----:B-1---5:R-:W-:Y:S10]  /*9d30*/  ENDCOLLECTIVE ;  /* 0x000000000000791b */ /* 0x022ff40003800000 */
.L_x_177:
[----:B------:R-:W-:Y:S05]  /*9d40*/  BSYNC B0 ;  /* 0x0000000000007941 */ /* 0x000fea0003800000 */
.L_x_176:
[----:B------:R-:W-:Y:S05]  /*9d50*/  BRA `(.L_x_178) ;  /* 0xffffff9400a07947 */ /* 0x000fea000383ffff */
.L_x_70:
[----:B-1----:R-:W-:-:S04]  /*9d60*/  MOV R2, UR6 ;  /* 0x0000000600027c02 */ /* 0x002fc80008000f00 */
[----:B------:R1:W2:Y:S03]  /*9d70*/  SYNCS.PHASECHK.TRANS64.TRYWAIT P0, [R2+URZ+0x8], R3 ;  /* 0x00000803020075a7 */ /* 0x0002a600080011ff */
[----:B--2---:R-:W-:Y:S05]  /*9d80*/  @!P0 NANOSLEEP.SYNCS 0x989680 ;  /* 0x009896800000895d */ /* 0x004fea0003900000 */
[----:B------:R-:W2:Y:S02]  /*9d90*/  @!P0 SYNCS.PHASECHK.TRANS64 P0, [R2+URZ+0x8], R3 ;  /* 0x00000803020085a7 */ /* 0x000ea400080010ff */
[----:B--2---:R-:W-:Y:S05]  /*9da0*/  @!P0 BRA `(.L_x_70) ;  /* 0xfffffffc00ec8947 */ /* 0x004fea000383ffff */
[----:B------:R-:W-:Y:S05]  /*9db0*/  BRA `(.L_x_69) ;  /* 0xffffff9400a47947 */ /* 0x000fea000383ffff */
.L_x_71:
[----:B-1----:R1:W2:Y:S02]  /*9dc0*/  SYNCS.PHASECHK.TRANS64.TRYWAIT P0, [R0+URZ+0xd0], R4 ;  /* 0x0000d004000075a7 */ /* 0x0022a400080011ff */
[----:B--2---:R-:W-:Y:S05]  /*9dd0*/  @!P0 NANOSLEEP.SYNCS 0x989680 ;  /* 0x009896800000895d */ /* 0x004fea0003900000 */
[----:B------:R-:W2:Y:S02]  /*9de0*/  @!P0 SYNCS.PHASECHK.TRANS64 P0, [R0+URZ+0xd0], R4 ;  /* 0x0000d004000085a7 */ /* 0x000ea400080010ff */
[----:B--2---:R-:W-:Y:S05]  /*9df0*/  @!P0 BRA `(.L_x_71) ;  /* 0xfffffffc00f08947 */ /* 0x004fea000383ffff */
[----:B------:R-:W-:Y:S05]  /*9e00*/  BRA `(.L_x_179) ;  /* 0xffffff9800907947 */ /* 0x000fea000383ffff */
.L_x_73:
[----:B------:R-:W-:-:S07]  /*9e10*/  MOV R0, UR9 ;  /* 0x0000000900007c02 */ /* 0x000fce0008000f00 */
.L_x_180:
[----:B-1----:R1:W2:Y:S02]  /*9e20*/  SYNCS.PHASECHK.TRANS64.TRYWAIT P0, [R0+URZ+0x110], R4 ;  /* 0x00011004000075a7 */ /* 0x0022a400080011ff */
[----:B--2---:R-:W-:Y:S05]  /*9e30*/  @!P0 NANOSLEEP.SYNCS 0x989680 ;  /* 0x009896800000895d */ /* 0x004fea0003900000 */
[----:B------:R-:W2:Y:S02]  /*9e40*/  @!P0 SYNCS.PHASECHK.TRANS64 P0, [R0+URZ+0x110], R4 ;  /* 0x00011004000085a7 */ /* 0x000ea400080010ff */
[----:B--2---:R-:W-:Y:S05]  /*9e50*/  @!P0 BRA `(.L_x_180) ;  /* 0xfffffffc00f08947 */ /* 0x004fea000383ffff */
[----:B------:R-:W-:Y:S05]  /*9e60*/  BRA `(.L_x_181) ;  /* 0xffffff9800dc7947 */ /* 0x000fea000383ffff */
.L_x_76:
[----:B------:R-:W-:Y:S07]  /*9e70*/  MOV R0, UR8 ;  /* 0x0000000800007c02 */ /* 0x000fee0008000f00 */
.L_x_182:
[----:B-1----:R1:W2:Y:S02]  /*9e80*/  SYNCS.PHASECHK.TRANS64.TRYWAIT P0, [R0+URZ], R4 ;  /* 0x00000004000075a7 */ /* 0x0022a400080011ff */
[----:B--2---:R-:W-:Y:S05]  /*9e90*/  @!P0 NANOSLEEP.SYNCS 0x989680 ;  /* 0x009896800000895d */ /* 0x004fea0003900000 */
[----:B------:R-:W2:Y:S02]  /*9ea0*/  @!P0 SYNCS.PHASECHK.TRANS64 P0, [R0+URZ], R4 ;  /* 0x00000004000085a7 */ /* 0x000ea400080010ff */
[----:B--2---:R-:W-:Y:S05]  /*9eb0*/  @!P0 BRA `(.L_x_182) ;  /* 0xfffffffc00f08947 */ /* 0x004fea000383ffff */
[----:B------:R-:W-:Y:S05]  /*9ec0*/  BRA `(.L_x_75) ;  /* 0xffffff9800f07947 */ /* 0x000fea000383ffff */
.L_x_80:
[----:B-1----:R-:W-:-:S07]  /*9ed0*/  MOV R0, UR8 ;  /* 0x0000000800007c02 */ /* 0x002fce0008000f00 */
.L_x_183:
[----:B-1----:R1:W2:Y:S02]  /*9ee0*/  SYNCS.PHASECHK.TRANS64.TRYWAIT P0, [R0+URZ], R2 ;  /* 0x00000002000075a7 */ /* 0x0022a400080011ff */
[----:B--2---:R-:W-:Y:S05]  /*9ef0*/  @!P0 NANOSLEEP.SYNCS 0x989680 ;  /* 0x009896800000895d */ /* 0x004fea0003900000 */
[----:B------:R-:W2:Y:S02]  /*9f00*/  @!P0 SYNCS.PHASECHK.TRANS64 P0, [R0+URZ], R2 ;  /* 0x00000002000085a7 */ /* 0x000ea400080010ff */
[----:B--2---:R-:W-:Y:S05]  /*9f10*/  @!P0 BRA `(.L_x_183) ;  /* 0xfffffffc00f08947 */ /* 0x004fea000383ffff */
[----:B------:R-:W-:Y:S05]  /*9f20*/  BRA `(.L_x_184) ;  /* 0xffffff9c00e47947 */ /* 0x000fea000383ffff */
.L_x_81:
[----:B------:R-:W-:-:S07]  /*9f30*/  MOV R0, UR8 ;  /* 0x0000000800007c02 */ /* 0x000fce0008000f00 */
.L_x_185:
[----:B-1----:R1:W2:Y:S02]  /*9f40*/  SYNCS.PHASECHK.TRANS64.TRYWAIT P0, [R0+URZ], R3 ;  /* 0x00000003000075a7 */ /* 0x0022a400080011ff */
[----:B--2---:R-:W-:Y:S05]  /*9f50*/  @!P0 NANOSLEEP.SYNCS 0x989680 ;  /* 0x009896800000895d */ /* 0x004fea0003900000 */
[----:B------:R-:W2:Y:S02]  /*9f60*/  @!P0 SYNCS.PHASECHK.TRANS64 P0, [R0+URZ], R3 ;  /* 0x00000003000085a7 */ /* 0x000ea400080010ff */
[----:B--2---:R-:W-:Y:S05]  /*9f70*/  @!P0 BRA `(.L_x_185) ;  /* 0xfffffffc00f08947 */ /* 0x004fea000383ffff */
[----:B------:R-:W-:Y:S05]  /*9f80*/  BRA `(.L_x_186) ;  /* 0xffffff9c00f07947 */ /* 0x000fea000383ffff */
.L_x_82:
[----:B------:R-:W-:-:S07]  /*9f90*/  MOV R0, UR8 ;  /* 0x0000000800007c02 */ /* 0x000fce0008000f00 */
.L_x_187:
[----:B-1----:R1:W2:Y:S02]  /*9fa0*/  SYNCS.PHASECHK.TRANS64.TRYWAIT P0, [R0+URZ], R3 ;  /* 0x00000003000075a7 */ /* 0x0022a400080011ff */
[----:B--2---:R-:W-:Y:S05]  /*9fb0*/  @!P0 NANOSLEEP.SYNCS 0x989680 ;  /* 0x009896800000895d */ /* 0x004fea0003900000 */
[----:B------:R-:W2:Y:S02]  /*9fc0*/  @!P0 SYNCS.PHASECHK.TRANS64 P0, [R0+URZ], R3 ;  /* 0x00000003000085a7 */ /* 0x000ea400080010ff */
[----:B--2---:R-:W-:Y:S05]  /*9fd0*/  @!P0 BRA `(.L_x_187) ;  /* 0xfffffffc00f08947 */ /* 0x004fea000383ffff */
[----:B------:R-:W-:Y:S05]  /*9fe0*/  BRA `(.L_x_188) ;  /* 0xffffff9c00fc7947 */ /* 0x000fea000383ffff */
.L_x_85:
[----:B------:R-:W-:-:S07]  /*9ff0*/  MOV R0, UR7 ;  /* 0x0000000700007c02 */ /* 0x000fce0008000f00 */
.L_x_189:
[----:B-1----:R1:W2:Y:S02]  /*a000*/  SYNCS.PHASECHK.TRANS64.TRYWAIT P1, [R0+URZ+0x150], R2 ;  /* 0x00015002000075a7 */ /* 0x0022a400080211ff */
[----:B--2---:R-:W-:Y:S05]  /*a010*/  @!P1 NANOSLEEP.SYNCS 0x989680 ;  /* 0x009896800000995d */ /* 0x004fea0003900000 */
[----:B------:R-:W2:Y:S02]  /*a020*/  @!P1 SYNCS.PHASECHK.TRANS64 P1, [R0+URZ+0x150], R2 ;  /* 0x00015002000095a7 */ /* 0x000ea400080210ff */
[----:B--2---:R-:W-:Y:S05]  /*a030*/  @!P1 BRA `(.L_x_189) ;  /* 0xfffffffc00f09947 */ /* 0x004fea000383ffff */
[----:B------:R-:W-:Y:S05]  /*a040*/  BRA `(.L_x_190) ;  /* 0xffffffa000487947 */ /* 0x000fea000383ffff */
.L_x_90:
[----:B--2---:R2:W4:Y:S02]  /*a050*/  SYNCS.PHASECHK.TRANS64.TRYWAIT P0, [R0+URZ+0xd0], R2 ;  /* 0x0000d002000075a7 */ /* 0x00452400080011ff */
[----:B----4-:R-:W-:Y:S05]  /*a060*/  @!P0 NANOSLEEP.SYNCS 0x989680 ;  /* 0x009896800000895d */ /* 0x010fea0003900000 */
[----:B------:R-:W4:Y:S02]  /*a070*/  @!P0 SYNCS.PHASECHK.TRANS64 P0, [R0+URZ+0xd0], R2 ;  /* 0x0000d002000085a7 */ /* 0x000f2400080010ff */
[----:B----4-:R-:W-:Y:S05]  /*a080*/  @!P0 BRA `(.L_x_90) ;  /* 0xfffffffc00f08947 */ /* 0x010fea000383ffff */
[----:B------:R-:W-:Y:S05]  /*a090*/  BRA `(.L_x_191) ;  /* 0xffffffa4005c7947 */ /* 0x000fea000383ffff */
.L_x_93:
[----:B------:R-:W-:Y:S07]  /*a0a0*/  MOV R0, UR7 ;  /* 0x0000000700007c02 */ /* 0x000fee0008000f00 */
.L_x_192:
[----:B--2---:R2:W4:Y:S02]  /*a0b0*/  SYNCS.PHASECHK.TRANS64.TRYWAIT P0, [R0+URZ+0xc8], R2 ;  /* 0x0000c802000075a7 */ /* 0x00452400080011ff */
[----:B----4-:R-:W-:Y:S05]  /*a0c0*/  @!P0 NANOSLEEP.SYNCS 0x989680 ;  /* 0x009896800000895d */ /* 0x010fea0003900000 */
[----:B------:R-:W4:Y:S02]  /*a0d0*/  @!P0 SYNCS.PHASECHK.TRANS64 P0, [R0+URZ+0xc8], R2 ;  /* 0x0000c802000085a7 */ /* 0x000f2400080010ff */
[----:B----4-:R-:W-:Y:S05]  /*a0e0*/  @!P0 BRA `(.L_x_192) ;  /* 0xfffffffc00f08947 */ /* 0x010fea000383ffff */
[----:B------:R-:W-:Y:S05]  /*a0f0*/  BRA `(.L_x_92) ;  /* 0xffffffa8003c7947 */ /* 0x000fea000383ffff */
.L_x_96:
[----:B------:R-:W-:Y:S07]  /*a100*/  MOV R0, UR7 ;  /* 0x0000000700007c02 */ /* 0x000fee0008000f00 */
.L_x_193:
[----:B-1----:R1:W2:Y:S02]  /*a110*/  SYNCS.PHASECHK.TRANS64.TRYWAIT P0, [R0+URZ+0xa0], R14 ;  /* 0x0000a00e000075a7 */ /* 0x0022a400080011ff */
[----:B--2---:R-:W-:Y:S05]  /*a120*/  @!P0 NANOSLEEP.SYNCS 0x989680 ;  /* 0x009896800000895d */ /* 0x004fea0003900000 */
[----:B------:R-:W2:Y:S02]  /*a130*/  @!P0 SYNCS.PHASECHK.TRANS64 P0, [R0+URZ+0xa0], R14 ;  /* 0x0000a00e000085a7 */ /* 0x000ea400080010ff */
[----:B--2---:R-:W-:Y:S05]  /*a140*/  @!P0 BRA `(.L_x_193) ;  /* 0xfffffffc00f08947 */ /* 0x004fea000383ffff */
[----:B------:R-:W-:Y:S05]  /*a150*/  BRA `(.L_x_194) ;  /* 0xffffffa800b47947 */ /* 0x000fea000383ffff */
.L_x_97:
[----:B------:R-:W-:Y:S07]  /*a160*/  MOV R0, UR7 ;  /* 0x0000000700007c02 */ /* 0x000fee0008000f00 */
.L_x_195:
[----:B-1----:R1:W2:Y:S02]  /*a170*/  SYNCS.PHASECHK.TRANS64.TRYWAIT P0, [R0+URZ+0xa8], R14 ;  /* 0x0000a80e000075a7 */ /* 0x0022a400080011ff */
[----:B--2---:R-:W-:Y:S05]  /*a180*/  @!P0 NANOSLEEP.SYNCS 0x989680 ;  /* 0x009896800000895d */ /* 0x004fea0003900000 */
[----:B------:R-:W2:Y:S02]  /*a190*/  @!P0 SYNCS.PHASECHK.TRANS64 P0, [R0+URZ+0xa8], R14 ;  /* 0x0000a80e000085a7 */ /* 0x000ea400080010ff */
[----:B--2---:R-:W-:Y:S05]  /*a1a0*/  @!P0 BRA `(.L_x_195) ;  /* 0xfffffffc00f08947 */ /* 0x004fea000383ffff */
[----:B------:R-:W-:Y:S05]  /*a1b0*/  BRA `(.L_x_196) ;  /* 0xffffffa800ec7947 */ /* 0x000fea000383ffff */
.L_x_98:
[----:B------:R-:W-:Y:S07]  /*a1c0*/  MOV R0, UR7 ;  /* 0x0000000700007c02 */ /* 0x000fee0008000f00 */
.L_x_197:
[----:B-1----:R1:W2:Y:S02]  /*a1d0*/  SYNCS.PHASECHK.TRANS64.TRYWAIT P0, [R0+URZ+0xb0], R14 ;  /* 0x0000b00e000075a7 */ /* 0x0022a400080011ff */
[----:B--2---:R-:W-:Y:S05]  /*a1e0*/  @!P0 NANOSLEEP.SYNCS 0x989680 ;  /* 0x009896800000895d */ /* 0x004fea0003900000 */
[----:B------:R-:W2:Y:S02]  /*a1f0*/  @!P0 SYNCS.PHASECHK.TRANS64 P0, [R0+URZ+0xb0], R14 ;  /* 0x0000b00e000085a7 */ /* 0x000ea400080010ff */
[----:B--2---:R-:W-:Y:S05]  /*a200*/  @!P0 BRA `(.L_x_197) ;  /* 0xfffffffc00f08947 */ /* 0x004fea000383ffff */
[----:B------:R-:W-:Y:S05]  /*a210*/  BRA `(.L_x_198) ;  /* 0xffffffac00307947 */ /* 0x000fea000383ffff */
.L_x_99:
[----:B------:R-:W-:Y:S07]  /*a220*/  MOV R0, UR7 ;  /* 0x0000000700007c02 */ /* 0x000fee0008000f00 */
.L_x_199:
[----:B-1----:R1:W2:Y:S02]  /*a230*/  SYNCS.PHASECHK.TRANS64.TRYWAIT P0, [R0+URZ+0xb8], R14 ;  /* 0x0000b80e000075a7 */ /* 0x0022a400080011ff */
[----:B--2---:R-:W-:Y:S05]  /*a240*/  @!P0 NANOSLEEP.SYNCS 0x989680 ;  /* 0x009896800000895d */ /* 0x004fea0003900000 */
[----:B------:R-:W2:Y:S02]  /*a250*/  @!P0 SYNCS.PHASECHK.TRANS64 P0, [R0+URZ+0xb8], R14 ;  /* 0x0000b80e000085a7 */ /* 0x000ea400080010ff */
[----:B--2---:R-:W-:Y:S05]  /*a260*/  @!P0 BRA `(.L_x_199) ;  /* 0xfffffffc00f08947 */ /* 0x004fea000383ffff */
[----:B------:R-:W-:Y:S05]  /*a270*/  BRA `(.L_x_200) ;  /* 0xffffffac00b47947 */ /* 0x000fea000383ffff */
.L_x_101:
[----:B------:R-:W-:-:S07]  /*a280*/  MOV R0, UR7 ;  /* 0x0000000700007c02 */ /* 0x000fce0008000f00 */
.L_x_201:
[----:B-1----:R1:W4:Y:S02]  /*a290*/  SYNCS.PHASECHK.TRANS64.TRYWAIT P0, [R0+URZ+0xa0], R2 ;  /* 0x0000a002000075a7 */ /* 0x00232400080011ff */
[----:B----4-:R-:W-:Y:S05]  /*a2a0*/  @!P0 NANOSLEEP.SYNCS 0x989680 ;  /* 0x009896800000895d */ /* 0x010fea0003900000 */
[----:B------:R-:W4:Y:S02]  /*a2b0*/  @!P0 SYNCS.PHASECHK.TRANS64 P0, [R0+URZ+0xa0], R2 ;  /* 0x0000a002000085a7 */ /* 0x000f2400080010ff */
[----:B----4-:R-:W-:Y:S05]  /*a2c0*/  @!P0 BRA `(.L_x_201) ;  /* 0xfffffffc00f08947 */ /* 0x010fea000383ffff */
[----:B------:R-:W-:Y:S05]  /*a2d0*/  BRA `(.L_x_202) ;  /* 0xffffffb000247947 */ /* 0x000fea000383ffff */
.L_x_102:
[----:B-1----:R-:W-:-:S07]  /*a2e0*/  MOV R0, UR7 ;  /* 0x0000000700007c02 */ /* 0x002fce0008000f00 */
.L_x_203:
[----:B-1----:R1:W4:Y:S02]  /*a2f0*/  SYNCS.PHASECHK.TRANS64.TRYWAIT P0, [R0+URZ+0xa8], R2 ;  /* 0x0000a802000075a7 */ /* 0x00232400080011ff */
[----:B----4-:R-:W-:Y:S05]  /*a300*/  @!P0 NANOSLEEP.SYNCS 0x989680 ;  /* 0x009896800000895d */ /* 0x010fea0003900000 */
[----:B------:R-:W4:Y:S02]  /*a310*/  @!P0 SYNCS.PHASECHK.TRANS64 P0, [R0+URZ+0xa8], R2 ;  /* 0x0000a802000085a7 */ /* 0x000f2400080010ff */
[----:B----4-:R-:W-:Y:S05]  /*a320*/  @!P0 BRA `(.L_x_203) ;  /* 0xfffffffc00f08947 */ /* 0x010fea000383ffff */
[----:B------:R-:W-:Y:S05]  /*a330*/  BRA `(.L_x_204) ;  /* 0xffffffb000147947 */ /* 0x000fea000383ffff */
.L_x_103:
[----:B-1----:R-:W-:-:S07]  /*a340*/  MOV R0, UR7 ;  /* 0x0000000700007c02 */ /* 0x002fce0008000f00 */
.L_x_205:
[----:B-1----:R1:W4:Y:S02]  /*a350*/  SYNCS.PHASECHK.TRANS64.TRYWAIT P0, [R0+URZ+0xb0], R2 ;  /* 0x0000b002000075a7 */ /* 0x00232400080011ff */
[----:B----4-:R-:W-:Y:S05]  /*a360*/  @!P0 NANOSLEEP.SYNCS 0x989680 ;  /* 0x009896800000895d */ /* 0x010fea0003900000 */
[----:B------:R-:W4:Y:S02]  /*a370*/  @!P0 SYNCS.PHASECHK.TRANS64 P0, [R0+URZ+0xb0], R2 ;  /* 0x0000b002000085a7 */ /* 0x000f2400080010ff */
[----:B----4-:R-:W-:Y:S05]  /*a380*/  @!P0 BRA `(.L_x_205) ;  /* 0xfffffffc00f08947 */ /* 0x010fea000383ffff */
[----:B------:R-:W-:Y:S05]  /*a390*/  BRA `(.L_x_206) ;  /* 0xffffffb000047947 */ /* 0x000fea000383ffff */
.L_x_105:
[----:B--2---:R2:W4:Y:S02]  /*a3a0*/  SYNCS.PHASECHK.TRANS64.TRYWAIT P0, [R0+URZ+0xd0], R2 ;  /* 0x0000d002000075a7 */ /* 0x00452400080011ff */
[----:B----4-:R-:W-:Y:S05]  /*a3b0*/  @!P0 NANOSLEEP.SYNCS 0x989680 ;  /* 0x009896800000895d */ /* 0x010fea0003900000 */
[----:B------:R-:W4:Y:S02]  /*a3c0*/  @!P0 SYNCS.PHASECHK.TRANS64 P0, [R0+URZ+0xd0], R2 ;  /* 0x0000d002000085a7 */ /* 0x000f2400080010ff */
[----:B----4-:R-:W-:Y:S05]  /*a3d0*/  @!P0 BRA `(.L_x_105) ;  /* 0xfffffffc00f08947 */ /* 0x010fea000383ffff */
[----:B------:R-:W-:Y:S05]  /*a3e0*/  BRA `(.L_x_207) ;  /* 0xffffffb000cc7947 */ /* 0x000fea000383ffff */
.L_x_116:
[----:B-1----:R-:W-:Y:S04]  /*a3f0*/  MOV R2, UR48 ;  /* 0x0000003000027c02 */ /* 0x002fe80008000f00 */
[----:B------:R1:W3:Y:S03]  /*a400*/  SYNCS.PHASECHK.TRANS64.TRYWAIT P1, [R2+URZ+0x80], R3 ;  /* 0x00008003020075a7 */ /* 0x0002e600080211ff */
[----:B---3--:R-:W-:Y:S05]  /*a410*/  @!P1 NANOSLEEP.SYNCS 0x989680 ;  /* 0x009896800000995d */ /* 0x008fea0003900000 */
[----:B------:R-:W3:Y:S02]  /*a420*/  @!P1 SYNCS.PHASECHK.TRANS64 P1, [R2+URZ+0x80], R3 ;  /* 0x00008003020095a7 */ /* 0x000ee400080210ff */
[----:B---3--:R-:W-:Y:S05]  /*a430*/  @!P1 BRA `(.L_x_116) ;  /* 0xfffffffc00ec9947 */ /* 0x008fea000383ffff */
[----:B------:R-:W-:Y:S05]  /*a440*/  BRA `(.L_x_115) ;  /* 0xffffffbc00d87947 */ /* 0x000fea000383ffff */
.L_x_118:
[----:B-1----:R1:W4:Y:S02]  /*a450*/  SYNCS.PHASECHK.TRANS64.TRYWAIT P0, [R112+URZ+0xf0], R0 ;  /* 0x0000f000700075a7 */ /* 0x00232400080011ff */
[----:B----4-:R-:W-:Y:S05]  /*a460*/  @!P0 NANOSLEEP.SYNCS 0x989680 ;  /* 0x009896800000895d */ /* 0x010fea0003900000 */
[----:B------:R-:W4:Y:S02]  /*a470*/  @!P0 SYNCS.PHASECHK.TRANS64 P0, [R112+URZ+0xf0], R0 ;  /* 0x0000f000700085a7 */ /* 0x000f2400080010ff */
[----:B----4-:R-:W-:Y:S05]  /*a480*/  @!P0 BRA `(.L_x_118) ;  /* 0xfffffffc00f08947 */ /* 0x010fea000383ffff */
[----:B------:R-:W-:Y:S05]  /*a490*/  BRA `(.L_x_117) ;  /* 0xffffffc000007947 */ /* 0x000fea000383ffff */
.L_x_127:
[----:B--2---:R2:W4:Y:S02]  /*a4a0*/  SYNCS.PHASECHK.TRANS64.TRYWAIT P0, [R2+URZ+0x80], R0 ;  /* 0x00008000020075a7 */ /* 0x00452400080011ff */
[----:B----4-:R-:W-:Y:S05]  /*a4b0*/  @!P0 NANOSLEEP.SYNCS 0x989680 ;  /* 0x009896800000895d */ /* 0x010fea0003900000 */
[----:B------:R-:W4:Y:S02]  /*a4c0*/  @!P0 SYNCS.PHASECHK.TRANS64 P0, [R2+URZ+0x80], R0 ;  /* 0x00008000020085a7 */ /* 0x000f2400080010ff */
[----:B----4-:R-:W-:Y:S05]  /*a4d0*/  @!P0 BRA `(.L_x_127) ;  /* 0xfffffffc00f08947 */ /* 0x010fea000383ffff */
[----:B------:R-:W-:Y:S05]  /*a4e0*/  BRA `(.L_x_126) ;  /* 0xffffffc800dc7947 */ /* 0x000fea000383ffff */
.L_x_135:
[----:B--2---:R2:W4:Y:S02]  /*a4f0*/  SYNCS.PHASECHK.TRANS64.TRYWAIT P0, [R0+URZ+0x80], R6 ;  /* 0x00008006000075a7 */ /* 0x00452400080011ff */
[----:B----4-:R-:W-:Y:S05]  /*a500*/  @!P0 NANOSLEEP.SYNCS 0x989680 ;  /* 0x009896800000895d */ /* 0x010fea0003900000 */
[----:B------:R-:W4:Y:S02]  /*a510*/  @!P0 SYNCS.PHASECHK.TRANS64 P0, [R0+URZ+0x80], R6 ;  /* 0x00008006000085a7 */ /* 0x000f2400080010ff */
[----:B----4-:R-:W-:Y:S05]  /*a520*/  @!P0 BRA `(.L_x_135) ;  /* 0xfffffffc00f08947 */ /* 0x010fea000383ffff */
[----:B------:R-:W-:Y:S05]  /*a530*/  BRA `(.L_x_134) ;  /* 0xffffffd400dc7947 */ /* 0x000fea000383ffff */
.L_x_143:
[----:B--2---:R2:W4:Y:S02]  /*a540*/  SYNCS.PHASECHK.TRANS64.TRYWAIT P0, [R0+URZ+0x80], R5 ;  /* 0x00008005000075a7 */ /* 0x00452400080011ff */
[----:B----4-:R-:W-:Y:S05]  /*a550*/  @!P0 NANOSLEEP.SYNCS 0x989680 ;  /* 0x009896800000895d */ /* 0x010fea0003900000 */
[----:B------:R-:W4:Y:S02]  /*a560*/  @!P0 SYNCS.PHASECHK.TRANS64 P0, [R0+URZ+0x80], R5 ;  /* 0x00008005000085a7 */ /* 0x000f2400080010ff */
[----:B----4-:R-:W-:Y:S05]  /*a570*/  @!P0 BRA `(.L_x_143) ;  /* 0xfffffffc00f08947 */ /* 0x010fea000383ffff */
[----:B------:R-:W-:Y:S05]  /*a580*/  BRA `(.L_x_142) ;  /* 0xffffffe000dc7947 */ /* 0x000fea000383ffff */
        .weak           $__internal_0_$__cuda_sm10x_tcgen05_guardrail_trap_col_being_dealloced_not_returned_by_alloc
        .type           $__internal_0_$__cuda_sm10x_tcgen05_guardrail_trap_col_being_dealloced_not_returned_by_alloc,@function
        .size           $__internal_0_$__cuda_sm10x_tcgen05_guardrail_trap_col_being_dealloced_not_returned_by_alloc,($__internal_1_$__cuda_sm10x_tcgen05_guardrail_trap_phase_invalid_during_alloc - $__internal_0_$__cuda_sm10x_tcgen05_guardrail_trap_col_being_dealloced_not_returned_by_alloc)
$__internal_0_$__cuda_sm10x_tcgen05_guardrail_trap_col_being_dealloced_not_returned_by_alloc:
[----:B------:R-:W-:Y:S05]  /*a590*/  BPT.TRAP 0x1 ;  /* 0x000000040000795c */ /* 0x000fea0000300000 */
[----:B------:R-:W-:-:S04]  /*a5a0*/  HFMA2 R3, -RZ, RZ, 0, 0 ;  /* 0x00000000ff037431 */ /* 0x000fc800000001ff */
[----:B------:R-:W-:Y:S05]  /*a5b0*/  RET.REL.NODEC R2 `(_ZN7cutlass13device_kernelINS_4gemm6kernel13GemmUniversalIN4cute5tupleIJiiiiEEENS1_10collective13CollectiveMmaINS1_35MainloopSm100TmaUmmaWarpSpecializedILi8ELi2ELi4ENS5_IJNS4_1CILi2EEENSA_ILi1EEESC_EEEEENS5_IJNSA_ILi256EEENSA_ILi128EEENSA_ILi64EEEEEENS_10bfloat16_tENS5_IJlSC_lEEESJ_SK_NS4_8TiledMMAINS4_8MMA_AtomIJNS4_26SM100_MMA_F16BF16_2x1SM_SSISJ_SJ_fLi256ELi128ELNS4_4UMMA5MajorE0ELSP_0ELNSO_7ScaleInE0ELSQ_0EEEEEENS4_6LayoutINS5_IJSC_SC_SC_EEENS5_IJNSA_ILi0EEESV_SV_EEEEENS5_IJNS4_10UnderscoreESY_SY_EEEEENS4_18SM100_TMA_2SM_LOADENS4_14ComposedLayoutINS4_7SwizzleILi3ELi4ELi3EEENS4_18smem_ptr_flag_bitsILi16EEENST_INS5_IJNSA_ILi8EEESH_EEENS5_IJSH_SC_EEEEEEEvNS4_8identityES11_S1B_vS1C_EENS_8epilogue10collective18CollectiveEpilogueINS1E_23Sm100TmaWarpSpecializedILi4ELi2ELi32ELb1ELb0EEEJNS5_IJSG_SG_SH_EEENS5_IJNST_ISG_SC_EENST_INSA_ILi32EEESC_EEEEESJ_SK_SJ_SK_NS1E_6fusion15FusionCallbacksIS1I_NS1O_17LinearCombinationISJ_fSJ_fLNS_15FloatRoundStyleE2EEES1J_S1N_JEEENS4_5SM1004TMEM4LOAD26SM100_TMEM_LOAD_32dp32b32xENS4_13SM90_TMA_LOADENS12_INS13_ILi2ELi4ELi3EEES16_NST_INS5_IJS17_S1L_EEENS5_IJS1L_SC_EEEEEEENS4_39AutoVectorizingCopyWithAssumedAlignmentILi128EEENS4_14SM90_TMA_STOREES23_S25_S25_EEEvvEEEEvNT_6ParamsE) ;  /* 0xffffff5802907950 */ /* 0x000fea0003c3ffff */
        .weak           $__internal_1_$__cuda_sm10x_tcgen05_guardrail_trap_phase_invalid_during_alloc
        .type           $__internal_1_$__cuda_sm10x_tcgen05_guardrail_trap_phase_invalid_during_alloc,@function
        .size           $__internal_1_$__cuda_sm10x_tcgen05_guardrail_trap_phase_invalid_during_alloc,($__internal_2_$__cuda_sm10x_tcgen05_guardrail_trap_unallocated_columns_being_dealloced - $__internal_1_$__cuda_sm10x_tcgen05_guardrail_trap_phase_invalid_during_alloc)
$__internal_1_$__cuda_sm10x_tcgen05_guardrail_trap_phase_invalid_during_alloc:
[----:B------:R-:W-:Y:S05]  /*a5c0*/  BPT.TRAP 0x1 ;  /* 0x000000040000795c */ /* 0x000fea0000300000 */
[----:B------:R-:W-:-:S04]  /*a5d0*/  MOV R3, 0x0 ;  /* 0x0000000000037802 */ /* 0x000fc80000000f00 */
[----:B------:R-:W-:Y:S05]  /*a5e0*/  RET.REL.NODEC R2 `(_ZN7cutlass13device_kernelINS_4gemm6kernel13GemmUniversalIN4cute5tupleIJiiiiEEENS1_10collective13CollectiveMmaINS1_35MainloopSm100TmaUmmaWarpSpecializedILi8ELi2ELi4ENS5_IJNS4_1CILi2EEENSA_ILi1EEESC_EEEEENS5_IJNSA_ILi256EEENSA_ILi128EEENSA_ILi64EEEEEENS_10bfloat16_tENS5_IJlSC_lEEESJ_SK_NS4_8TiledMMAINS4_8MMA_AtomIJNS4_26SM100_MMA_F16BF16_2x1SM_SSISJ_SJ_fLi256ELi128ELNS4_4UMMA5MajorE0ELSP_0ELNSO_7ScaleInE0ELSQ_0EEEEEENS4_6LayoutINS5_IJSC_SC_SC_EEENS5_IJNSA_ILi0EEESV_SV_EEEEENS5_IJNS4_10UnderscoreESY_SY_EEEEENS4_18SM100_TMA_2SM_LOADENS4_14ComposedLayoutINS4_7SwizzleILi3ELi4ELi3EEENS4_18smem_ptr_flag_bitsILi16EEENST_INS5_IJNSA_ILi8EEESH_EEENS5_IJSH_SC_EEEEEEEvNS4_8identityES11_S1B_vS1C_EENS_8epilogue10collective18CollectiveEpilogueINS1E_23Sm100TmaWarpSpecializedILi4ELi2ELi32ELb1ELb0EEEJNS5_IJSG_SG_SH_EEENS5_IJNST_ISG_SC_EENST_INSA_ILi32EEESC_EEEEESJ_SK_SJ_SK_NS1E_6fusion15FusionCallbacksIS1I_NS1O_17LinearCombinationISJ_fSJ_fLNS_15FloatRoundStyleE2EEES1J_S1N_JEEENS4_5SM1004TMEM4LOAD26SM100_TMEM_LOAD_32dp32b32xENS4_13SM90_TMA_LOADENS12_INS13_ILi2ELi4ELi3EEES16_NST_INS5_IJS17_S1L_EEENS5_IJS1L_SC_EEEEEEENS4_39AutoVectorizingCopyWithAssumedAlignmentILi128EEENS4_14SM90_TMA_STOREES23_S25_S25_EEEvvEEEEvNT_6ParamsE) ;  /* 0xffffff5802847950 */ /* 0x000fea0003c3ffff */
        .weak           $__internal_2_$__cuda_sm10x_tcgen05_guardrail_trap_unallocated_columns_being_dealloced
        .type           $__internal_2_$__cuda_sm10x_tcgen05_guardrail_trap_unallocated_columns_being_dealloced,@function
        .size           $__internal_2_$__cuda_sm10x_tcgen05_guardrail_trap_unallocated_columns_being_dealloced,(.L_x_209 - $__internal_2_$__cuda_sm10x_tcgen05_guardrail_trap_unallocated_columns_being_dealloced)
$__internal_2_$__cuda_sm10x_tcgen05_guardrail_trap_unallocated_columns_being_dealloced:
[----:B------:R-:W-:Y:S05]  /*a5f0*/  BPT.TRAP 0x1 ;  /* 0x000000040000795c */ /* 0x000fea0000300000 */
[----:B------:R-:W-:-:S04]  /*a600*/  HFMA2 R3, -RZ, RZ, 0, 0 ;  /* 0x00000000ff037431 */ /* 0x000fc800000001ff */
[----:B------:R-:W-:Y:S05]  /*a610*/  RET.REL.NODEC R2 `(_ZN7cutlass13device_kernelINS_4gemm6kernel13GemmUniversalIN4cute5tupleIJiiiiEEENS1_10collective13CollectiveMmaINS1_35MainloopSm100TmaUmmaWarpSpecializedILi8ELi2ELi4ENS5_IJNS4_1CILi2EEENSA_ILi1EEESC_EEEEENS5_IJNSA_ILi256EEENSA_ILi128EEENSA_ILi64EEEEEENS_10bfloat16_tENS5_IJlSC_lEEESJ_SK_NS4_8TiledMMAINS4_8MMA_AtomIJNS4_26SM100_MMA_F16BF16_2x1SM_SSISJ_SJ_fLi256ELi128ELNS4_4UMMA5MajorE0ELSP_0ELNSO_7ScaleInE0ELSQ_0EEEEEENS4_6LayoutINS5_IJSC_SC_SC_EEENS5_IJNSA_ILi0EEESV_SV_EEEEENS5_IJNS4_10UnderscoreESY_SY_EEEEENS4_18SM100_TMA_2SM_LOADENS4_14ComposedLayoutINS4_7SwizzleILi3ELi4ELi3EEENS4_18smem_ptr_flag_bitsILi16EEENST_INS5_IJNSA_ILi8EEESH_EEENS5_IJSH_SC_EEEEEEEvNS4_8identityES11_S1B_vS1C_EENS_8epilogue10collective18CollectiveEpilogueINS1E_23Sm100TmaWarpSpecializedILi4ELi2ELi32ELb1ELb0EEEJNS5_IJSG_SG_SH_EEENS5_IJNST_ISG_SC_EENST_INSA_ILi32EEESC_EEEEESJ_SK_SJ_SK_NS1E_6fusion15FusionCallbacksIS1I_NS1O_17LinearCombinationISJ_fSJ_fLNS_15FloatRoundStyleE2EEES1J_S1N_JEEENS4_5SM1004TMEM4LOAD26SM100_TMEM_LOAD_32dp32b32xENS4_13SM90_TMA_LOADENS12_INS13_ILi2ELi4ELi3EEES16_NST_INS5_IJS17_S1L_EEENS5_IJS1L_SC_EEEEEEENS4_39AutoVectorizingCopyWithAssumedAlignmentILi128EEENS4_14SM90_TMA_STOREES23_S25_S25_EEEvvEEEEvNT_6ParamsE) ;  /* 0xffffff5802787950 */ /* 0x000fea0003c3ffff */
.L_x_208:
[----:B------:R-:W-:-:S00]  /*a620*/  BRA `(.L_x_208) ;  /* 0xfffffffc00fc7947 */ /* 0x000fc0000383ffff */
[----:B------:R-:W-:-:S00]  /*a630*/  NOP ;  /* 0x0000000000007918 */ /* 0x000fc00000000000 */
        /* <DEDUP_REMOVED lines=12> */
.L_x_209:


//--------------------- .nv.global.init           --------------------------
	.section	.nv.global.init,"aw",@progbits
.nv.global.init:
	.type		$str$27,@object
	.size		$str$27,($str$28 - $str$27)
$str$27:
        /*0000*/ 	.byte	0x28, 0x61, 0x64, 0x64, 0x72, 0x65, 0x73, 0x73, 0x20, 0x26, 0x20, 0x6d, 0x61, 0x73, 0x6b, 0x29
        /*0010*/ 	.byte	0x20, 0x3d, 0x3d, 0x20, 0x30, 0x00
	.type		$str$28,@object
	.size		$str$28,($str$26 - $str$28)
$str$28:
        /*0016*/ 	.byte	0x2f, 0x74, 0x6d, 0x70, 0x2f, 0x63, 0x75, 0x74, 0x6c, 0x61, 0x73, 0x73, 0x5f, 0x73, 0x77, 0x65
        /*0026*/ 	.byte	0x65, 0x70, 0x5f, 0x73, 0x72, 0x63, 0x2f, 0x69, 0x6e, 0x63, 0x6c, 0x75, 0x64, 0x65, 0x2f, 0x63
        /*0036*/ 	.byte	0x75, 0x74, 0x65, 0x2f, 0x70, 0x6f, 0x69, 0x6e, 0x74, 0x65, 0x72, 0x5f, 0x66, 0x6c, 0x61, 0x67
        /*0046*/ 	.byte	0x67, 0x65, 0x64, 0x2e, 0x68, 0x70, 0x70, 0x00
	.type		$str$26,@object
	.size		$str$26,($str$25 - $str$26)
$str$26:
        /*004e*/ 	.byte	0x2f, 0x74, 0x6d, 0x70, 0x2f, 0x63, 0x75, 0x74, 0x6c, 0x61, 0x73, 0x73, 0x5f, 0x73, 0x77, 0x65
        /*005e*/ 	.byte	0x65, 0x70, 0x5f, 0x73, 0x72, 0x63, 0x2f, 0x69, 0x6e, 0x63, 0x6c, 0x75, 0x64, 0x65, 0x2f, 0x63
        /*006e*/ 	.byte	0x75, 0x74, 0x65, 0x2f, 0x61, 0x74, 0x6f, 0x6d, 0x2f, 0x63, 0x6f, 0x70, 0x79, 0x5f, 0x74, 0x72
        /*007e*/ 	.byte	0x61, 0x69, 0x74, 0x73, 0x5f, 0x73, 0x6d, 0x31, 0x30, 0x30, 0x2e, 0x68, 0x70, 0x70, 0x00
	.type		$str$25,@object
	.size		$str$25,(__unnamed_1 - $str$25)
$str$25:
        /*008d*/ 	.byte	0x28, 0x28, 0x75, 0x69, 0x6e, 0x74, 0x33, 0x32, 0x5f, 0x74, 0x28, 0x74, 0x68, 0x72, 0x65, 0x61
        /*009d*/ 	.byte	0x64, 0x49, 0x64, 0x78, 0x2e, 0x78, 0x29, 0x20, 0x2f, 0x20, 0x33, 0x32, 0x29, 0x20, 0x25, 0x20
        /*00ad*/ 	.byte	0x34, 0x29, 0x20, 0x3d, 0x3d, 0x20, 0x28, 0x28, 0x28, 0x74, 0x6d, 0x65, 0x6d, 0x5f, 0x61, 0x64
        /*00bd*/ 	.byte	0x64, 0x72, 0x20, 0x3e, 0x3e, 0x20, 0x31, 0x36, 0x29, 0x20, 0x2f, 0x20, 0x33, 0x32, 0x29, 0x20
        /*00cd*/ 	.byte	0x25, 0x20, 0x34, 0x29, 0x00
	.type		__unnamed_1,@object
	.size		__unnamed_1,(__unnamed_2 - __unnamed_1)
__unnamed_1:
        /*00d2*/ 	.byte	0x61, 0x75, 0x74, 0x6f, 0x20, 0x63, 0x75, 0x74, 0x65, 0x3a, 0x3a, 0x61, 0x73, 0x5f, 0x70, 0x6f
        /* <DEDUP_REMOVED lines=24> */
        /*0262*/ 	.byte	0x34, 0x30, 0x39, 0x36, 0x3e, 0x3e, 0x3e, 0x3e, 0x5d, 0x00
	.type		__unnamed_2,@object
	.size		__unnamed_2,(.L_2 - __unnamed_2)
__unnamed_2:
        /* <DEDUP_REMOVED lines=42> */
        /*050c*/ 	.byte	0x3e, 0x3e, 0x5d, 0x00
.L_2:


//--------------------- .nv.shared._ZN7cutlass13device_kernelINS_4gemm6kernel13GemmUniversalIN4cute5tupleIJiiiiEEENS1_10collective13CollectiveMmaINS1_35MainloopSm100TmaUmmaWarpSpecializedILi8ELi2ELi4ENS5_IJNS4_1CILi2EEENSA_ILi1EEESC_EEEEENS5_IJNSA_ILi256EEENSA_ILi128EEENSA_ILi64EEEEEENS_10bfloat16_tENS5_IJlSC_lEEESJ_SK_NS4_8TiledMMAINS4_8MMA_AtomIJNS4_26SM100_MMA_F16BF16_2x1SM_SSISJ_SJ_fLi256ELi128ELNS4_4UMMA5MajorE0ELSP_0ELNSO_7ScaleInE0ELSQ_0EEEEEENS4_6LayoutINS5_IJSC_SC_SC_EEENS5_IJNSA_ILi0EEESV_SV_EEEEENS5_IJNS4_10UnderscoreESY_SY_EEEEENS4_18SM100_TMA_2SM_LOADENS4_14ComposedLayoutINS4_7SwizzleILi3ELi4ELi3EEENS4_18smem_ptr_flag_bitsILi16EEENST_INS5_IJNSA_ILi8EEESH_EEENS5_IJSH_SC_EEEEEEEvNS4_8identityES11_S1B_vS1C_EENS_8epilogue10collective18CollectiveEpilogueINS1E_23Sm100TmaWarpSpecializedILi4ELi2ELi32ELb1ELb0EEEJNS5_IJSG_SG_SH_EEENS5_IJNST_ISG_SC_EENST_INSA_ILi32EEESC_EEEEESJ_SK_SJ_SK_NS1E_6fusion15FusionCallbacksIS1I_NS1O_17LinearCombinationISJ_fSJ_fLNS_15FloatRoundStyleE2EEES1J_S1N_JEEENS4_5SM1004TMEM4LOAD26SM100_TMEM_LOAD_32dp32b32xENS4_13SM90_TMA_LOADENS12_INS13_ILi2ELi4ELi3EEES16_NST_INS5_IJS17_S1L_EEENS5_IJS1L_SC_EEEEEEENS4_39AutoVectorizingCopyWithAssumedAlignmentILi128EEENS4_14SM90_TMA_STOREES23_S25_S25_EEEvvEEEEvNT_6ParamsE --------------------------
	.section	.nv.shared._ZN7cutlass13device_kernelINS_4gemm6kernel13GemmUniversalIN4cute5tupleIJiiiiEEENS1_10collective13CollectiveMmaINS1_35MainloopSm100TmaUmmaWarpSpecializedILi8ELi2ELi4ENS5_IJNS4_1CILi2EEENSA_ILi1EEESC_EEEEENS5_IJNSA_ILi256EEENSA_ILi128EEENSA_ILi64EEEEEENS_10bfloat16_tENS5_IJlSC_lEEESJ_SK_NS4_8TiledMMAINS4_8MMA_AtomIJNS4_26SM100_MMA_F16BF16_2x1SM_SSISJ_SJ_fLi256ELi128ELNS4_4UMMA5MajorE0ELSP_0ELNSO_7ScaleInE0ELSQ_0EEEEEENS4_6LayoutINS5_IJSC_SC_SC_EEENS5_IJNSA_ILi0EEESV_SV_EEEEENS5_IJNS4_10UnderscoreESY_SY_EEEEENS4_18SM100_TMA_2SM_LOADENS4_14ComposedLayoutINS4_7SwizzleILi3ELi4ELi3EEENS4_18smem_ptr_flag_bitsILi16EEENST_INS5_IJNSA_ILi8EEESH_EEENS5_IJSH_SC_EEEEEEEvNS4_8identityES11_S1B_vS1C_EENS_8epilogue10collective18CollectiveEpilogueINS1E_23Sm100TmaWarpSpecializedILi4ELi2ELi32ELb1ELb0EEEJNS5_IJSG_SG_SH_EEENS5_IJNST_ISG_SC_EENST_INSA_ILi32EEESC_EEEEESJ_SK_SJ_SK_NS1E_6fusion15FusionCallbacksIS1I_NS1O_17LinearCombinationISJ_fSJ_fLNS_15FloatRoundStyleE2EEES1J_S1N_JEEENS4_5SM1004TMEM4LOAD26SM100_TMEM_LOAD_32dp32b32xENS4_13SM90_TMA_LOADENS12_INS13_ILi2ELi4ELi3EEES16_NST_INS5_IJS17_S1L_EEENS5_IJS1L_SC_EEEEEEENS4_39AutoVectorizingCopyWithAssumedAlignmentILi128EEENS4_14SM90_TMA_STOREES23_S25_S25_EEEvvEEEEvNT_6ParamsE,"aw",@nobits
	.sectionflags	@""
	.align	16
	.zero		1024


//--------------------- .nv.shared.reserved.0     --------------------------
	.section	.nv.shared.reserved.0,"aw",@nobits
	.weak		__nv_reservedSMEM_offset_0_alias
	.size		__nv_reservedSMEM_offset_0_alias, 0, 64
	.other		__nv_reservedSMEM_offset_0_alias,@"STO_CUDA_RESERVED_SHARED STV_DEFAULT"
__nv_reservedSMEM_offset_0_alias:
	.zero		0
.nv.shared.reserved.0:
	.zero		64
	.weak		__nv_reservedSMEM_tcgen05_partition
	.type		__nv_reservedSMEM_tcgen05_partition,@object
	.size		__nv_reservedSMEM_tcgen05_partition,(.L_0 - __nv_reservedSMEM_tcgen05_partition)
__nv_reservedSMEM_tcgen05_partition:
	.zero		32
.L_0:


//--------------------- .nv.global                --------------------------
	.section	.nv.global,"aw",@nobits
.nv.global:
	.type		_ZN40_INTERNAL_5e415abe_4_k_cu_13266d33_329744cute1_E,@object
	.size		_ZN40_INTERNAL_5e415abe_4_k_cu_13266d33_329744cute1_E,(_ZN40_INTERNAL_5e415abe_4_k_cu_13266d33_329744cuda3std3__45__cpo6cbeginE - _ZN40_INTERNAL_5e415abe_4_k_cu_13266d33_329744cute1_E)
_ZN40_INTERNAL_5e415abe_4_k_cu_13266d33_329744cute1_E:
	.zero		1
	.type		_ZN40_INTERNAL_5e415abe_4_k_cu_13266d33_329744cuda3std3__45__cpo6cbeginE,@object
	.size		_ZN40_INTERNAL_5e415abe_4_k_cu_13266d33_329744cuda3std3__45__cpo6cbeginE,(_ZN40_INTERNAL_5e415abe_4_k_cu_13266d33_329744cuda3std3__48in_placeE - _ZN40_INTERNAL_5e415abe_4_k_cu_13266d33_329744cuda3std3__45__cpo6cbeginE)
_ZN40_INTERNAL_5e415abe_4_k_cu_13266d33_329744cuda3std3__45__cpo6cbeginE:
	.zero		1
	.type		_ZN40_INTERNAL_5e415abe_4_k_cu_13266d33_329744cuda3std3__48in_placeE,@object
	.size		_ZN40_INTERNAL_5e415abe_4_k_cu_13266d33_329744cuda3std3__48in_placeE,(_ZN40_INTERNAL_5e415abe_4_k_cu_13266d33_329744cuda3std6ranges3__45__cpo9iter_moveE - _ZN40_INTERNAL_5e415abe_4_k_cu_13266d33_329744cuda3std3__48in_placeE)
_ZN40_INTERNAL_5e415abe_4_k_cu_13266d33_329744cuda3std3__48in_placeE:
	.zero		1
	.type		_ZN40_INTERNAL_5e415abe_4_k_cu_13266d33_329744cuda3std6ranges3__45__cpo9iter_moveE,@object
	.size		_ZN40_INTERNAL_5e415abe_4_k_cu_13266d33_329744cuda3std6ranges3__45__cpo9iter_moveE,(_ZN40_INTERNAL_5e415abe_4_k_cu_13266d33_329744cuda3std3__45__cpo5beginE - _ZN40_INTERNAL_5e415abe_4_k_cu_13266d33_329744cuda3std6ranges3__45__cpo9iter_moveE)
_ZN40_INTERNAL_5e415abe_4_k_cu_13266d33_329744cuda3std6ranges3__45__cpo9iter_moveE:
	.zero		1
	.type		_ZN40_INTERNAL_5e415abe_4_k_cu_13266d33_329744cuda3std3__45__cpo5beginE,@object
	.size		_ZN40_INTERNAL_5e415abe_4_k_cu_13266d33_329744cuda3std3__45__cpo5beginE,(_ZN40_INTERNAL_5e415abe_4_k_cu_13266d33_329744cuda3std3__442_GLOBAL__N__5e415abe_4_k_cu_13266d33_329746ignoreE - _ZN40_INTERNAL_5e415abe_4_k_cu_13266d33_329744cuda3std3__45__cpo5beginE)
_ZN40_INTERNAL_5e415abe_4_k_cu_13266d33_329744cuda3std3__45__cpo5beginE:
	.zero		1
	.type		_ZN40_INTERNAL_5e415abe_4_k_cu_13266d33_329744cuda3std3__442_GLOBAL__N__5e415abe_4_k_cu_13266d33_329746ignoreE,@object
	.size		_ZN40_INTERNAL_5e415abe_4_k_cu_13266d33_329744cuda3std3__442_GLOBAL__N__5e415abe_4_k_cu_13266d33_329746ignoreE,(_ZN40_INTERNAL_5e415abe_4_k_cu_13266d33_329744cute7productE - _ZN40_INTERNAL_5e415abe_4_k_cu_13266d33_329744cuda3std3__442_GLOBAL__N__5e415abe_4_k_cu_13266d33_329746ignoreE)
_ZN40_INTERNAL_5e415abe_4_k_cu_13266d33_329744cuda3std3__442_GLOBAL__N__5e415abe_4_k_cu_13266d33_329746ignoreE:
	.zero		1
	.type		_ZN40_INTERNAL_5e415abe_4_k_cu_13266d33_329744cute7productE,@object
	.size		_ZN40_INTERNAL_5e415abe_4_k_cu_13266d33_329744cute7productE,(_ZN40_INTERNAL_5e415abe_4_k_cu_13266d33_329744cuda3std3__45__cpo3endE - _ZN40_INTERNAL_5e415abe_4_k_cu_13266d33_329744cute7productE)
_ZN40_INTERNAL_5e415abe_4_k_cu_13266d33_329744cute7productE:
	.zero		1
	.type		_ZN40_INTERNAL_5e415abe_4_k_cu_13266d33_329744cuda3std3__45__cpo3endE,@object
	.size		_ZN40_INTERNAL_5e415abe_4_k_cu_13266d33_329744cuda3std3__45__cpo3endE,(_ZN40_INTERNAL_5e415abe_4_k_cu_13266d33_329744cuda3std3__419piecewise_constructE - _ZN40_INTERNAL_5e415abe_4_k_cu_13266d33_329744cuda3std3__45__cpo3endE)
_ZN40_INTERNAL_5e415abe_4_k_cu_13266d33_329744cuda3std3__45__cpo3endE:
	.zero		1
	.type		_ZN40_INTERNAL_5e415abe_4_k_cu_13266d33_329744cuda3std3__419piecewise_constructE,@object
	.size		_ZN40_INTERNAL_5e415abe_4_k_cu_13266d33_329744cuda3std3__419piecewise_constructE,(_ZN40_INTERNAL_5e415abe_4_k_cu_13266d33_329744cuda3std3__45__cpo4cendE - _ZN40_INTERNAL_5e415abe_4_k_cu_13266d33_329744cuda3std3__419piecewise_constructE)
_ZN40_INTERNAL_5e415abe_4_k_cu_13266d33_329744cuda3std3__419piecewise_constructE:
	.zero		1
	.type		_ZN40_INTERNAL_5e415abe_4_k_cu_13266d33_329744cuda3std3__45__cpo4cendE,@object
	.size		_ZN40_INTERNAL_5e415abe_4_k_cu_13266d33_329744cuda3std3__45__cpo4cendE,(_ZN40_INTERNAL_5e415abe_4_k_cu_13266d33_329744cuda3std6ranges3__45__cpo4swapE - _ZN40_INTERNAL_5e415abe_4_k_cu_13266d33_329744cuda3std3__45__cpo4cendE)
_ZN40_INTERNAL_5e415abe_4_k_cu_13266d33_329744cuda3std3__45__cpo4cendE:
	.zero		1
	.type		_ZN40_INTERNAL_5e415abe_4_k_cu_13266d33_329744cuda3std6ranges3__45__cpo4swapE,@object
	.size		_ZN40_INTERNAL_5e415abe_4_k_cu_13266d33_329744cuda3std6ranges3__45__cpo4swapE,(.L_10 - _ZN40_INTERNAL_5e415abe_4_k_cu_13266d33_329744cuda3std6ranges3__45__cpo4swapE)
_ZN40_INTERNAL_5e415abe_4_k_cu_13266d33_329744cuda3std6ranges3__45__cpo4swapE:
	.zero		1
.L_10:


//--------------------- .nv.constant0._ZN7cutlass13device_kernelINS_4gemm6kernel13GemmUniversalIN4cute5tupleIJiiiiEEENS1_10collective13CollectiveMmaINS1_35MainloopSm100TmaUmmaWarpSpecializedILi8ELi2ELi4ENS5_IJNS4_1CILi2EEENSA_ILi1EEESC_EEEEENS5_IJNSA_ILi256EEENSA_ILi128EEENSA_ILi64EEEEEENS_10bfloat16_tENS5_IJlSC_lEEESJ_SK_NS4_8TiledMMAINS4_8MMA_AtomIJNS4_26SM100_MMA_F16BF16_2x1SM_SSISJ_SJ_fLi256ELi128ELNS4_4UMMA5MajorE0ELSP_0ELNSO_7ScaleInE0ELSQ_0EEEEEENS4_6LayoutINS5_IJSC_SC_SC_EEENS5_IJNSA_ILi0EEESV_SV_EEEEENS5_IJNS4_10UnderscoreESY_SY_EEEEENS4_18SM100_TMA_2SM_LOADENS4_14ComposedLayoutINS4_7SwizzleILi3ELi4ELi3EEENS4_18smem_ptr_flag_bitsILi16EEENST_INS5_IJNSA_ILi8EEESH_EEENS5_IJSH_SC_EEEEEEEvNS4_8identityES11_S1B_vS1C_EENS_8epilogue10collective18CollectiveEpilogueINS1E_23Sm100TmaWarpSpecializedILi4ELi2ELi32ELb1ELb0EEEJNS5_IJSG_SG_SH_EEENS5_IJNST_ISG_SC_EENST_INSA_ILi32EEESC_EEEEESJ_SK_SJ_SK_NS1E_6fusion15FusionCallbacksIS1I_NS1O_17LinearCombinationISJ_fSJ_fLNS_15FloatRoundStyleE2EEES1J_S1N_JEEENS4_5SM1004TMEM4LOAD26SM100_TMEM_LOAD_32dp32b32xENS4_13SM90_TMA_LOADENS12_INS13_ILi2ELi4ELi3EEES16_NST_INS5_IJS17_S1L_EEENS5_IJS1L_SC_EEEEEEENS4_39AutoVectorizingCopyWithAssumedAlignmentILi128EEENS4_14SM90_TMA_STOREES23_S25_S25_EEEvvEEEEvNT_6ParamsE --------------------------
	.section	.nv.constant0._ZN7cutlass13device_kernelINS_4gemm6kernel13GemmUniversalIN4cute5tupleIJiiiiEEENS1_10collective13CollectiveMmaINS1_35MainloopSm100TmaUmmaWarpSpecializedILi8ELi2ELi4ENS5_IJNS4_1CILi2EEENSA_ILi1EEESC_EEEEENS5_IJNSA_ILi256EEENSA_ILi128EEENSA_ILi64EEEEEENS_10bfloat16_tENS5_IJlSC_lEEESJ_SK_NS4_8TiledMMAINS4_8MMA_AtomIJNS4_26SM100_MMA_F16BF16_2x1SM_SSISJ_SJ_fLi256ELi128ELNS4_4UMMA5MajorE0ELSP_0ELNSO_7ScaleInE0ELSQ_0EEEEEENS4_6LayoutINS5_IJSC_SC_SC_EEENS5_IJNSA_ILi0EEESV_SV_EEEEENS5_IJNS4_10UnderscoreESY_SY_EEEEENS4_18SM100_TMA_2SM_LOADENS4_14ComposedLayoutINS4_7SwizzleILi3ELi4ELi3EEENS4_18smem_ptr_flag_bitsILi16EEENST_INS5_IJNSA_ILi8EEESH_EEENS5_IJSH_SC_EEEEEEEvNS4_8identityES11_S1B_vS1C_EENS_8epilogue10collective18CollectiveEpilogueINS1E_23Sm100TmaWarpSpecializedILi4ELi2ELi32ELb1ELb0EEEJNS5_IJSG_SG_SH_EEENS5_IJNST_ISG_SC_EENST_INSA_ILi32EEESC_EEEEESJ_SK_SJ_SK_NS1E_6fusion15FusionCallbacksIS1I_NS1O_17LinearCombinationISJ_fSJ_fLNS_15FloatRoundStyleE2EEES1J_S1N_JEEENS4_5SM1004TMEM4LOAD26SM100_TMEM_LOAD_32dp32b32xENS4_13SM90_TMA_LOADENS12_INS13_ILi2ELi4ELi3EEES16_NST_INS5_IJS17_S1L_EEENS5_IJS1L_SC_EEEEEEENS4_39AutoVectorizingCopyWithAssumedAlignmentILi128EEENS4_14SM90_TMA_STOREES23_S25_S25_EEEvvEEEEvNT_6ParamsE,"a",@progbits
	.sectionflags	@""
	.align	4
.nv.constant0._ZN7cutlass13device_kernelINS_4gemm6kernel13GemmUniversalIN4cute5tupleIJiiiiEEENS1_10collective13CollectiveMmaINS1_35MainloopSm100TmaUmmaWarpSpecializedILi8ELi2ELi4ENS5_IJNS4_1CILi2EEENSA_ILi1EEESC_EEEEENS5_IJNSA_ILi256EEENSA_ILi128EEENSA_ILi64EEEEEENS_10bfloat16_tENS5_IJlSC_lEEESJ_SK_NS4_8TiledMMAINS4_8MMA_AtomIJNS4_26SM100_MMA_F16BF16_2x1SM_SSISJ_SJ_fLi256ELi128ELNS4_4UMMA5MajorE0ELSP_0ELNSO_7ScaleInE0ELSQ_0EEEEEENS4_6LayoutINS5_IJSC_SC_SC_EEENS5_IJNSA_ILi0EEESV_SV_EEEEENS5_IJNS4_10UnderscoreESY_SY_EEEEENS4_18SM100_TMA_2SM_LOADENS4_14ComposedLayoutINS4_7SwizzleILi3ELi4ELi3EEENS4_18smem_ptr_flag_bitsILi16EEENST_INS5_IJNSA_ILi8EEESH_EEENS5_IJSH_SC_EEEEEEEvNS4_8identityES11_S1B_vS1C_EENS_8epilogue10collective18CollectiveEpilogueINS1E_23Sm100TmaWarpSpecializedILi4ELi2ELi32ELb1ELb0EEEJNS5_IJSG_SG_SH_EEENS5_IJNST_ISG_SC_EENST_INSA_ILi32EEESC_EEEEESJ_SK_SJ_SK_NS1E_6fusion15FusionCallbacksIS1I_NS1O_17LinearCombinationISJ_fSJ_fLNS_15FloatRoundStyleE2EEES1J_S1N_JEEENS4_5SM1004TMEM4LOAD26SM100_TMEM_LOAD_32dp32b32xENS4_13SM90_TMA_LOADENS12_INS13_ILi2ELi4ELi3EEES16_NST_INS5_IJS17_S1L_EEENS5_IJS1L_SC_EEEEEEENS4_39AutoVectorizingCopyWithAssumedAlignmentILi128EEENS4_14SM90_TMA_STOREES23_S25_S25_EEEvvEEEEvNT_6ParamsE:
	.zero		2944


//--------------------- SYMBOLS --------------------------

	.type		.nv.reservedSmem.offset0,@object
	.size		.nv.reservedSmem.offset0,0x4
	.type		.nv.reservedSmem.cap,@object
	.size		.nv.reservedSmem.cap,0x4
	.type		__assertfail,@function
